def matmul_kernel(
    a_ptr,
    b_ptr,
    c_ptr,
    M,
    N,
    K,
    stride_am,
    stride_ak,
    stride_bk,
    stride_bn,
    stride_cm,
    stride_cn,
    BLOCK_M: tl.constexpr,
    BLOCK_N: tl.constexpr,
    BLOCK_K: tl.constexpr,
    GROUP_M: tl.constexpr,
):
    pid = tl.program_id(axis=0)
    num_pid_m = tl.cdiv(M, BLOCK_M)
    num_pid_n = tl.cdiv(N, BLOCK_N)
    num_pid_in_group = GROUP_M * num_pid_n
    group_id = pid // num_pid_in_group
    first_pid_m = group_id * GROUP_M
    group_size_m = min(num_pid_m - first_pid_m, GROUP_M)
    pid_m = first_pid_m + ((pid % num_pid_in_group) % group_size_m)
    pid_n = (pid % num_pid_in_group) // group_size_m

    offs_am = (pid_m * BLOCK_M + tl.arange(0, BLOCK_M)) % M
    offs_bn = (pid_n * BLOCK_N + tl.arange(0, BLOCK_N)) % N
    offs_k = tl.arange(0, BLOCK_K)
    a_ptrs = a_ptr + offs_am[:, None] * stride_am + offs_k[None, :] * stride_ak
    b_ptrs = b_ptr + offs_k[:, None] * stride_bk + offs_bn[None, :] * stride_bn

    acc = tl.zeros((BLOCK_M, BLOCK_N), dtype=tl.float32)
    for kk in range(0, tl.cdiv(K, BLOCK_K)):
        a = tl.load(a_ptrs, mask=offs_k[None, :] < K - kk * BLOCK_K, other=0.0)
        b = tl.load(b_ptrs, mask=offs_k[:, None] < K - kk * BLOCK_K, other=0.0)
        acc = tl.dot(a, b, acc)
        a_ptrs += BLOCK_K * stride_ak
        b_ptrs += BLOCK_K * stride_bk

    c = acc.to(c_ptr.dtype.element_ty)
    offs_cm = pid_m * BLOCK_M + tl.arange(0, BLOCK_M)
    offs_cn = pid_n * BLOCK_N + tl.arange(0, BLOCK_N)
    c_ptrs = c_ptr + offs_cm[:, None] * stride_cm + offs_cn[None, :] * stride_cn
    mask = (offs_cm[:, None] < M) & (offs_cn[None, :] < N)
    tl.store(c_ptrs, c, mask=mask)

# config = {"BLOCK_K": 32, "BLOCK_M": 128, "BLOCK_N": 64, "GROUP_M": 8, "arch": "sm_90", "dtype": "fp8e4m3", "num_ctas": 2, "num_stages": 3, "num_warps": 4}
# arch = sm_90


// ===== COMPILED SASS (sm_90a) =====

	.target	sm_90a

	.elftype	@"ET_EXEC"


//--------------------- .note.nv.tkinfo           --------------------------
	.section	.note.nv.tkinfo,"",@"SHT_NOTE"
	.sectionflags	@"SHF_NOTE_NV_TKINFO"
	.tkinfo
        /*0018*/ 	.word	0x00000002
        /*0030*/ 	.string	""
        /*0030*/ 	.string	"ptxas"
        /*0030*/ 	.string	"Cuda compilation tools, release 13.0, V13.0.88"
        /*0030*/ 	.string	"Build cuda_13.0.r13.0/compiler.36424714_0"
        /*0030*/ 	.string	"-v  -suppress-debug-info  -lineinfo  -arch sm_90a "



//--------------------- .note.nv.cuinfo           --------------------------
	.section	.note.nv.cuinfo,"",@"SHT_NOTE"
	.sectionflags	@"SHF_NOTE_NV_CUINFO"
        /*0018*/ 	.short	0x0002
        /*001a*/ 	.short	0x005a
        /*001c*/ 	.short	0x0082
	.zero		2


//--------------------- .nv.info                  --------------------------
	.section	.nv.info,"",@"SHT_CUDA_INFO"
	.align	4


	//----- nvinfo : EIATTR_REGCOUNT
	.align		4
        /*0000*/ 	.byte	0x04, 0x2f
        /*0002*/ 	.short	(.L_1 - .L_0)
	.align		4
.L_0:
        /*0004*/ 	.word	index@(matmul_kernel)
        /*0008*/ 	.word	0x00000080


	//----- nvinfo : EIATTR_FRAME_SIZE
	.align		4
.L_1:
        /*000c*/ 	.byte	0x04, 0x11
        /*000e*/ 	.short	(.L_3 - .L_2)
	.align		4
.L_2:
        /*0010*/ 	.word	index@(matmul_kernel)
        /*0014*/ 	.word	0x00000000


	//----- nvinfo : EIATTR_MIN_STACK_SIZE
	.align		4
.L_3:
        /*0018*/ 	.byte	0x04, 0x12
        /*001a*/ 	.short	(.L_5 - .L_4)
	.align		4
.L_4:
        /*001c*/ 	.word	index@(matmul_kernel)
        /*0020*/ 	.word	0x00000000
.L_5:


//--------------------- .nv.compat                --------------------------
	.section	.nv.compat,"",@"SHT_CUDA_COMPAT_INFO"
	.align	4
        /*0000*/ 	.byte	0x02, 0x09, 0x01, 0x00, 0x02, 0x02, 0x04, 0x00, 0x02, 0x05, 0x05, 0x00, 0x03, 0x07, 0x01, 0x01
        /*0010*/ 	.byte	0x02, 0x03, 0x00, 0x00, 0x02, 0x06, 0x01, 0x00, 0x04, 0x0b, 0x08, 0x00, 0x00, 0x00, 0x00, 0x00
        /*0020*/ 	.byte	0x00, 0x00, 0x00, 0x00


//--------------------- .nv.info.matmul_kernel    --------------------------
	.section	.nv.info.matmul_kernel,"",@"SHT_CUDA_INFO"
	.sectionflags	@""
	.align	4


	//----- nvinfo : EIATTR_CUDA_API_VERSION
	.align		4
        /*0000*/ 	.byte	0x04, 0x37
        /*0002*/ 	.short	(.L_7 - .L_6)
.L_6:
        /*0004*/ 	.word	0x00000082


	//----- nvinfo : EIATTR_KPARAM_INFO
	.align		4
.L_7:
        /*0008*/ 	.byte	0x04, 0x17
        /*000a*/ 	.short	(.L_9 - .L_8)
.L_8:
        /*000c*/ 	.word	0x00000000
        /*0010*/ 	.short	0x000d
        /*0012*/ 	.short	0x0048
        /*0014*/ 	.byte	0x00, 0xf4, 0x21, 0x00


	//----- nvinfo : EIATTR_KPARAM_INFO
	.align		4
.L_9:
        /*0018*/ 	.byte	0x04, 0x17
        /*001a*/ 	.short	(.L_11 - .L_10)
.L_10:
        /*001c*/ 	.word	0x00000000
        /*0020*/ 	.short	0x000c
        /*0022*/ 	.short	0x0040
        /*0024*/ 	.byte	0x00, 0xf4, 0x21, 0x00


	//----- nvinfo : EIATTR_KPARAM_INFO
	.align		4
.L_11:
        /*0028*/ 	.byte	0x04, 0x17
        /*002a*/ 	.short	(.L_13 - .L_12)
.L_12:
        /*002c*/ 	.word	0x00000000
        /*0030*/ 	.short	0x000b
        /*0032*/ 	.short	0x0038
        /*0034*/ 	.byte	0x00, 0xf0, 0x11, 0x00


	//----- nvinfo : EIATTR_KPARAM_INFO
	.align		4
.L_13:
        /*0038*/ 	.byte	0x04, 0x17
        /*003a*/ 	.short	(.L_15 - .L_14)
.L_14:
        /*003c*/ 	.word	0x00000000
        /*0040*/ 	.short	0x000a
        /*0042*/ 	.short	0x0034
        /*0044*/ 	.byte	0x00, 0xf0, 0x11, 0x00


	//----- nvinfo : EIATTR_KPARAM_INFO
	.align		4
.L_15:
        /*0048*/ 	.byte	0x04, 0x17
        /*004a*/ 	.short	(.L_17 - .L_16)
.L_16:
        /*004c*/ 	.word	0x00000000
        /*0050*/ 	.short	0x0009
        /*0052*/ 	.short	0x0030
        /*0054*/ 	.byte	0x00, 0xf0, 0x11, 0x00


	//----- nvinfo : EIATTR_KPARAM_INFO
	.align		4
.L_17:
        /*0058*/ 	.byte	0x04, 0x17
        /*005a*/ 	.short	(.L_19 - .L_18)
.L_18:
        /*005c*/ 	.word	0x00000000
        /*0060*/ 	.short	0x0008
        /*0062*/ 	.short	0x002c
        /*0064*/ 	.byte	0x00, 0xf0, 0x11, 0x00


	//----- nvinfo : EIATTR_KPARAM_INFO
	.align		4
.L_19:
        /*0068*/ 	.byte	0x04, 0x17
        /*006a*/ 	.short	(.L_21 - .L_20)
.L_20:
        /*006c*/ 	.word	0x00000000
        /*0070*/ 	.short	0x0007
        /*0072*/ 	.short	0x0028
        /*0074*/ 	.byte	0x00, 0xf0, 0x11, 0x00


	//----- nvinfo : EIATTR_KPARAM_INFO
	.align		4
.L_21:
        /*0078*/ 	.byte	0x04, 0x17
        /*007a*/ 	.short	(.L_23 - .L_22)
.L_22:
        /*007c*/ 	.word	0x00000000
        /*0080*/ 	.short	0x0006
        /*0082*/ 	.short	0x0024
        /*0084*/ 	.byte	0x00, 0xf0, 0x11, 0x00


	//----- nvinfo : EIATTR_KPARAM_INFO
	.align		4
.L_23:
        /*0088*/ 	.byte	0x04, 0x17
        /*008a*/ 	.short	(.L_25 - .L_24)
.L_24:
        /*008c*/ 	.word	0x00000000
        /*0090*/ 	.short	0x0005
        /*0092*/ 	.short	0x0020
        /*0094*/ 	.byte	0x00, 0xf0, 0x11, 0x00


	//----- nvinfo : EIATTR_KPARAM_INFO
	.align		4
.L_25:
        /*0098*/ 	.byte	0x04, 0x17
        /*009a*/ 	.short	(.L_27 - .L_26)
.L_26:
        /*009c*/ 	.word	0x00000000
        /*00a0*/ 	.short	0x0004
        /*00a2*/ 	.short	0x001c
        /*00a4*/ 	.byte	0x00, 0xf0, 0x11, 0x00


	//----- nvinfo : EIATTR_KPARAM_INFO
	.align		4
.L_27:
        /*00a8*/ 	.byte	0x04, 0x17
        /*00aa*/ 	.short	(.L_29 - .L_28)
.L_28:
        /*00ac*/ 	.word	0x00000000
        /*00b0*/ 	.short	0x0003
        /*00b2*/ 	.short	0x0018
        /*00b4*/ 	.byte	0x00, 0xf0, 0x11, 0x00


	//----- nvinfo : EIATTR_KPARAM_INFO
	.align		4
.L_29:
        /*00b8*/ 	.byte	0x04, 0x17
        /*00ba*/ 	.short	(.L_31 - .L_30)
.L_30:
        /*00bc*/ 	.word	0x00000000
        /*00c0*/ 	.short	0x0002
        /*00c2*/ 	.short	0x0010
        /*00c4*/ 	.byte	0x00, 0xf4, 0x21, 0x00


	//----- nvinfo : EIATTR_KPARAM_INFO
	.align		4
.L_31:
        /*00c8*/ 	.byte	0x04, 0x17
        /*00ca*/ 	.short	(.L_33 - .L_32)
.L_32:
        /*00cc*/ 	.word	0x00000000
        /*00d0*/ 	.short	0x0001
        /*00d2*/ 	.short	0x0008
        /*00d4*/ 	.byte	0x00, 0xf4, 0x21, 0x00


	//----- nvinfo : EIATTR_KPARAM_INFO
	.align		4
.L_33:
        /*00d8*/ 	.byte	0x04, 0x17
        /*00da*/ 	.short	(.L_35 - .L_34)
.L_34:
        /*00dc*/ 	.word	0x00000000
        /*00e0*/ 	.short	0x0000
        /*00e2*/ 	.short	0x0000
        /*00e4*/ 	.byte	0x00, 0xf4, 0x21, 0x00


	//----- nvinfo : EIATTR_EXPLICIT_CLUSTER
	.align		4
.L_35:
        /*00e8*/ 	.byte	0x01, 0x3e
	.zero		2


	//----- nvinfo : EIATTR_CTA_PER_CLUSTER
	.align		4
        /*00ec*/ 	.byte	0x04, 0x3d
        /*00ee*/ 	.short	(.L_37 - .L_36)
.L_36:
        /*00f0*/ 	.word	0x00000002
        /*00f4*/ 	.word	0x00000001
        /*00f8*/ 	.word	0x00000001


	//----- nvinfo : EIATTR_SPARSE_MMA_MASK
	.align		4
.L_37:
        /*00fc*/ 	.byte	0x03, 0x50
        /*00fe*/ 	.short	0x0000


	//----- nvinfo : EIATTR_MAXREG_COUNT
	.align		4
        /*0100*/ 	.byte	0x03, 0x1b
        /*0102*/ 	.short	0x00ff


	//----- nvinfo : EIATTR_NUM_BARRIERS
	.align		4
        /*0104*/ 	.byte	0x02, 0x4c
        /*0106*/ 	.byte	0x01
	.zero		1


	//----- nvinfo : EIATTR_MERCURY_ISA_VERSION
	.align		4
        /*0108*/ 	.byte	0x03, 0x5f
        /*010a*/ 	.short	0x0101


	//----- nvinfo : EIATTR_EXIT_INSTR_OFFSETS
	.align		4
        /*010c*/ 	.byte	0x04, 0x1c
        /*010e*/ 	.short	(.L_39 - .L_38)


	//   ....[0]....
.L_38:
        /*0110*/ 	.word	0x00004310


	//   ....[1]....
        /*0114*/ 	.word	0x00004330


	//----- nvinfo : EIATTR_REQNTID
	.align		4
.L_39:
        /*0118*/ 	.byte	0x04, 0x10
        /*011a*/ 	.short	(.L_41 - .L_40)
.L_40:
        /*011c*/ 	.word	0x00000080
        /*0120*/ 	.word	0x00000001
        /*0124*/ 	.word	0x00000001


	//----- nvinfo : EIATTR_CBANK_PARAM_SIZE
	.align		4
.L_41:
        /*0128*/ 	.byte	0x03, 0x19
        /*012a*/ 	.short	0x0050


	//----- nvinfo : EIATTR_PARAM_CBANK
	.align		4
        /*012c*/ 	.byte	0x04, 0x0a
        /*012e*/ 	.short	(.L_43 - .L_42)
	.align		4
.L_42:
        /*0130*/ 	.word	index@(.nv.constant0.matmul_kernel)
        /*0134*/ 	.short	0x0210
        /*0136*/ 	.short	0x0050


	//----- nvinfo : EIATTR_SW_WAR
	.align		4
.L_43:
        /*0138*/ 	.byte	0x04, 0x36
        /*013a*/ 	.short	(.L_45 - .L_44)
.L_44:
        /*013c*/ 	.word	0x00000008
.L_45:


//--------------------- .nv.callgraph             --------------------------
	.section	.nv.callgraph,"",@"SHT_CUDA_CALLGRAPH"
	.align	4
	.sectionentsize	8
	.align		4
        /*0000*/ 	.word	0x00000000
	.align		4
        /*0004*/ 	.word	0xffffffff
	.align		4
        /*0008*/ 	.word	0x00000000
	.align		4
        /*000c*/ 	.word	0xfffffffe
	.align		4
        /*0010*/ 	.word	0x00000000
	.align		4
        /*0014*/ 	.word	0xfffffffd
	.align		4
        /*0018*/ 	.word	0x00000000
	.align		4
        /*001c*/ 	.word	0xfffffffc


//--------------------- .text.matmul_kernel       --------------------------
	.section	.text.matmul_kernel,"ax",@progbits
	.align	128
        .global         matmul_kernel
        .type           matmul_kernel,@function
        .size           matmul_kernel,(.L_x_4 - matmul_kernel)
        .other          matmul_kernel,@"STO_CUDA_ENTRY STV_DEFAULT"
matmul_kernel:
.text.matmul_kernel:
[----:B------:R-:W0:Y:S08]  /*0000*/  LDC R1, c[0x0][0x28] ;  /* 0x00000a00ff017b82 */ /* 0x000e300000000800 */
[----:B------:R-:W1:Y:S01]  /*0010*/  LDC.64 R14, c[0x0][0x228] ;  /* 0x00008a00ff0e7b82 */ /* 0x000e620000000a00 */
[----:B------:R-:W-:Y:S01]  /*0020*/  ULDC.64 UR10, c[0x0][0x208] ;  /* 0x00008200000a7ab9 */ /* 0x000fe20000000a00 */
[----:B------:R-:W-:-:S06]  /*0030*/  ULDC UR9, c[0x0][0x230] ;  /* 0x00008c0000097ab9 */ /* 0x000fcc0000000800 */
[----:B------:R-:W2:Y:S08]  /*0040*/  S2UR UR4, SR_CTAID.X ;  /* 0x00000000000479c3 */ /* 0x000eb00000002500 */
[----:B------:R-:W3:Y:S01]  /*0050*/  S2UR UR8, SR_CgaCtaId ;  /* 0x00000000000879c3 */ /* 0x000ee20000008800 */
[----:B-1----:R-:W-:-:S07]  /*0060*/  VIADD R0, R15, 0x3f ;  /* 0x0000003f0f007836 */ /* 0x002fce0000000000 */
[----:B------:R-:W1:Y:S01]  /*0070*/  LDC R64, c[0x0][0x230] ;  /* 0x00008c00ff407b82 */ /* 0x000e620000000800 */
[----:B------:R-:W-:Y:S02]  /*0080*/  SHF.R.S32.HI R3, RZ, 0x1f, R0 ;  /* 0x0000001fff037819 */ /* 0x000fe40000011400 */
[----:B--2---:R-:W-:Y:S01]  /*0090*/  I2FP.F32.U32 R5, UR4 ;  /* 0x0000000400057c45 */ /* 0x004fe20008201000 */
[----:B------:R-:W-:Y:S01]  /*00a0*/  ULDC UR4, c[0x0][0x150] ;  /* 0x0000540000047ab9 */ /* 0x000fe20000000800 */
[----:B------:R-:W-:-:S03]  /*00b0*/  LEA.HI R3, R3, R0, RZ, 0x6 ;  /* 0x0000000003037211 */ /* 0x000fc600078f30ff */
[----:B------:R-:W-:Y:S01]  /*00c0*/  FMUL R5, R5, UR4 ;  /* 0x0000000405057c20 */ /* 0x000fe20008400000 */
[----:B------:R-:W-:Y:S01]  /*00d0*/  SHF.R.S32.HI R3, RZ, 0x6, R3 ;  /* 0x00000006ff037819 */ /* 0x000fe20000011403 */
[----:B---3--:R-:W-:-:S04]  /*00e0*/  USHF.L.U32 UR4, UR8, 0x6, URZ ;  /* 0x0000000608047899 */ /* 0x008fc8000800063f */
[----:B------:R-:W-:Y:S01]  /*00f0*/  IMAD.SHL.U32 R4, R3, 0x8, RZ ;  /* 0x0000000803047824 */ /* 0x000fe200078e00ff */
[----:B------:R-:W2:Y:S04]  /*0100*/  F2I.U32.TRUNC.NTZ R5, R5 ;  /* 0x0000000500057305 */ /* 0x000ea8000020f000 */
[----:B------:R-:W-:Y:S01]  /*0110*/  IABS R7, R4 ;  /* 0x0000000400077213 */ /* 0x000fe20000000000 */
[----:B-1----:R-:W-:-:S03]  /*0120*/  VIADD R64, R64, 0x1f ;  /* 0x0000001f40407836 */ /* 0x002fc60000000000 */
[----:B------:R-:W1:Y:S01]  /*0130*/  I2F.RP R0, R7 ;  /* 0x0000000700007306 */ /* 0x000e620000209400 */
[----:B--2---:R-:W-:-:S07]  /*0140*/  IABS R11, R5 ;  /* 0x00000005000b7213 */ /* 0x004fce0000000000 */
[----:B-1----:R-:W1:Y:S02]  /*0150*/  MUFU.RCP R0, R0 ;  /* 0x0000000000007308 */ /* 0x002e640000001000 */
[----:B-1----:R-:W-:Y:S01]  /*0160*/  VIADD R2, R0, 0xffffffe ;  /* 0x0ffffffe00027836 */ /* 0x002fe20000000000 */
[----:B------:R-:W-:-:S05]  /*0170*/  IABS R0, R4 ;  /* 0x0000000400007213 */ /* 0x000fca0000000000 */
[----:B------:R1:W2:Y:S01]  /*0180*/  F2I.FTZ.U32.TRUNC.NTZ R3, R2 ;  /* 0x0000000200037305 */ /* 0x0002a2000021f000 */
[----:B------:R-:W-:Y:S02]  /*0190*/  IMAD.MOV R0, RZ, RZ, -R0 ;  /* 0x000000ffff007224 */ /* 0x000fe400078e0a00 */
[----:B-1----:R-:W-:Y:S02]  /*01a0*/  IMAD.MOV.U32 R2, RZ, RZ, RZ ;  /* 0x000000ffff027224 */ /* 0x002fe400078e00ff */
[----:B--2---:R-:W-:-:S04]  /*01b0*/  IMAD.MOV R6, RZ, RZ, -R3 ;  /* 0x000000ffff067224 */ /* 0x004fc800078e0a03 */
[----:B------:R-:W-:-:S04]  /*01c0*/  IMAD R9, R6, R7, RZ ;  /* 0x0000000706097224 */ /* 0x000fc800078e02ff */
[----:B------:R-:W-:-:S06]  /*01d0*/  IMAD.HI.U32 R2, R3, R9, R2 ;  /* 0x0000000903027227 */ /* 0x000fcc00078e0002 */
[----:B------:R-:W-:-:S04]  /*01e0*/  IMAD.HI.U32 R2, R2, R11, RZ ;  /* 0x0000000b02027227 */ /* 0x000fc800078e00ff */
[----:B------:R-:W-:-:S05]  /*01f0*/  IMAD R0, R2, R0, R11 ;  /* 0x0000000002007224 */ /* 0x000fca00078e020b */
[----:B------:R-:W-:-:S13]  /*0200*/  ISETP.GT.U32.AND P1, PT, R7, R0, PT ;  /* 0x000000000700720c */ /* 0x000fda0003f24070 */
[----:B------:R-:W-:Y:S02]  /*0210*/  @!P1 IMAD.IADD R0, R0, 0x1, -R7 ;  /* 0x0000000100009824 */ /* 0x000fe400078e0a07 */
[----:B------:R-:W-:Y:S01]  /*0220*/  @!P1 VIADD R2, R2, 0x1 ;  /* 0x0000000102029836 */ /* 0x000fe20000000000 */
[----:B------:R-:W-:Y:S02]  /*0230*/  ISETP.NE.AND P1, PT, R4, RZ, PT ;  /* 0x000000ff0400720c */ /* 0x000fe40003f25270 */
[----:B------:R-:W-:Y:S02]  /*0240*/  ISETP.GE.U32.AND P0, PT, R0, R7, PT ;  /* 0x000000070000720c */ /* 0x000fe40003f06070 */
[----:B------:R-:W-:-:S04]  /*0250*/  LOP3.LUT R0, R5, R4, RZ, 0x3c, !PT ;  /* 0x0000000405007212 */ /* 0x000fc800078e3cff */
[----:B------:R-:W-:Y:S01]  /*0260*/  ISETP.GE.AND P2, PT, R0, RZ, PT ;  /* 0x000000ff0000720c */ /* 0x000fe20003f46270 */
[----:B------:R-:W-:-:S05]  /*0270*/  VIADD R0, R14, 0x7f ;  /* 0x0000007f0e007836 */ /* 0x000fca0000000000 */
[----:B------:R-:W-:Y:S01]  /*0280*/  SHF.R.S32.HI R3, RZ, 0x1f, R0 ;  /* 0x0000001fff037819 */ /* 0x000fe20000011400 */
[----:B------:R-:W-:-:S03]  /*0290*/  @P0 VIADD R2, R2, 0x1 ;  /* 0x0000000102020836 */ /* 0x000fc60000000000 */
[----:B------:R-:W-:-:S03]  /*02a0*/  LEA.HI R3, R3, R0, RZ, 0x7 ;  /* 0x0000000003037211 */ /* 0x000fc600078f38ff */
[----:B------:R-:W-:Y:S01]  /*02b0*/  @!P2 IMAD.MOV R2, RZ, RZ, -R2 ;  /* 0x000000ffff02a224 */ /* 0x000fe200078e0a02 */
[----:B------:R-:W-:-:S05]  /*02c0*/  @!P1 LOP3.LUT R2, RZ, R4, RZ, 0x33, !PT ;  /* 0x00000004ff029212 */ /* 0x000fca00078e33ff */
[----:B------:R-:W-:Y:S02]  /*02d0*/  IMAD.SHL.U32 R8, R2, 0x8, RZ ;  /* 0x0000000802087824 */ /* 0x000fe400078e00ff */
[----:B------:R-:W-:-:S03]  /*02e0*/  IMAD.MOV R2, RZ, RZ, -R2 ;  /* 0x000000ffff027224 */ /* 0x000fc600078e0a02 */
[----:B------:R-:W-:Y:S01]  /*02f0*/  LEA.HI.SX32 R3, R3, -R8, 0x19 ;  /* 0x8000000803037211 */ /* 0x000fe200078fcaff */
[----:B------:R-:W-:-:S03]  /*0300*/  IMAD R4, R4, R2, R5 ;  /* 0x0000000204047224 */ /* 0x000fc600078e0205 */
[----:B------:R-:W-:Y:S02]  /*0310*/  VIMNMX R11, R3, 0x8, PT ;  /* 0x00000008030b7848 */ /* 0x000fe40003fe0100 */
[----:B------:R-:W-:Y:S02]  /*0320*/  IABS R9, R4 ;  /* 0x0000000400097213 */ /* 0x000fe40000000000 */
[----:B------:R-:W-:-:S04]  /*0330*/  IABS R7, R11 ;  /* 0x0000000b00077213 */ /* 0x000fc80000000000 */
[----:B------:R-:W1:Y:S08]  /*0340*/  I2F.RP R0, R7 ;  /* 0x0000000700007306 */ /* 0x000e700000209400 */
[----:B-1----:R-:W1:Y:S02]  /*0350*/  MUFU.RCP R0, R0 ;  /* 0x0000000000007308 */ /* 0x002e640000001000 */
[----:B-1----:R-:W-:-:S06]  /*0360*/  VIADD R3, R0, 0xffffffe ;  /* 0x0ffffffe00037836 */ /* 0x002fcc0000000000 */
[----:B------:R-:W1:Y:S02]  /*0370*/  F2I.FTZ.U32.TRUNC.NTZ R3, R3 ;  /* 0x0000000300037305 */ /* 0x000e64000021f000 */
[----:B-1----:R-:W-:-:S04]  /*0380*/  IMAD.MOV R6, RZ, RZ, -R3 ;  /* 0x000000ffff067224 */ /* 0x002fc800078e0a03 */
[----:B------:R-:W-:Y:S01]  /*0390*/  IMAD.MOV.U32 R2, RZ, RZ, R6 ;  /* 0x000000ffff027224 */ /* 0x000fe200078e0006 */
[----:B------:R-:W-:-:S03]  /*03a0*/  IABS R6, R11 ;  /* 0x0000000b00067213 */ /* 0x000fc60000000000 */
[----:B------:R-:W-:Y:S02]  /*03b0*/  IMAD R5, R2, R7, RZ ;  /* 0x0000000702057224 */ /* 0x000fe400078e02ff */
[----:B------:R-:W-:Y:S02]  /*03c0*/  IMAD.MOV.U32 R2, RZ, RZ, RZ ;  /* 0x000000ffff027224 */ /* 0x000fe400078e00ff */
[----:B------:R-:W-:Y:S02]  /*03d0*/  IMAD.MOV R0, RZ, RZ, -R6 ;  /* 0x000000ffff007224 */ /* 0x000fe400078e0a06 */
[----:B------:R-:W-:Y:S01]  /*03e0*/  IMAD.HI.U32 R2, R3, R5, R2 ;  /* 0x0000000503027227 */ /* 0x000fe200078e0002 */
[----:B------:R-:W-:-:S04]  /*03f0*/  LOP3.LUT R3, R4, R11, RZ, 0x3c, !PT ;  /* 0x0000000b04037212 */ /* 0x000fc800078e3cff */
[----:B------:R-:W-:Y:S01]  /*0400*/  ISETP.GE.AND P2, PT, R3, RZ, PT ;  /* 0x000000ff0300720c */ /* 0x000fe20003f46270 */
[----:B------:R-:W-:-:S04]  /*0410*/  IMAD.HI.U32 R2, R2, R9, RZ ;  /* 0x0000000902027227 */ /* 0x000fc800078e00ff */
[----:B------:R-:W-:-:S05]  /*0420*/  IMAD R0, R2, R0, R9 ;  /* 0x0000000002007224 */ /* 0x000fca00078e0209 */
[----:B------:R-:W-:-:S13]  /*0430*/  ISETP.GT.U32.AND P1, PT, R7, R0, PT ;  /* 0x000000000700720c */ /* 0x000fda0003f24070 */
[----:B------:R-:W-:Y:S02]  /*0440*/  @!P1 IMAD.IADD R0, R0, 0x1, -R7 ;  /* 0x0000000100009824 */ /* 0x000fe400078e0a07 */
[----:B------:R-:W-:Y:S01]  /*0450*/  @!P1 VIADD R2, R2, 0x1 ;  /* 0x0000000102029836 */ /* 0x000fe20000000000 */
[----:B------:R-:W-:Y:S02]  /*0460*/  ISETP.NE.AND P1, PT, R11, RZ, PT ;  /* 0x000000ff0b00720c */ /* 0x000fe40003f25270 */
[----:B------:R-:W-:Y:S02]  /*0470*/  ISETP.GE.U32.AND P0, PT, R0, R7, PT ;  /* 0x000000070000720c */ /* 0x000fe40003f06070 */
[----:B------:R-:W1:Y:S11]  /*0480*/  S2R R0, SR_TID.X ;  /* 0x0000000000007919 */ /* 0x000e760000002100 */
[----:B------:R-:W-:Y:S01]  /*0490*/  @P0 VIADD R2, R2, 0x1 ;  /* 0x0000000102020836 */ /* 0x000fe20000000000 */
[----:B------:R-:W-:-:S03]  /*04a0*/  ISETP.GT.AND P0, PT, R64, 0x1f, PT ;  /* 0x0000001f4000780c */ /* 0x000fc60003f04270 */
[----:B------:R-:W-:-:S04]  /*04b0*/  IMAD.MOV.U32 R6, RZ, RZ, R2 ;  /* 0x000000ffff067224 */ /* 0x000fc800078e0002 */
[----:B------:R-:W-:Y:S01]  /*04c0*/  @!P2 IMAD.MOV R6, RZ, RZ, -R6 ;  /* 0x000000ffff06a224 */ /* 0x000fe200078e0a06 */
[----:B------:R-:W-:-:S05]  /*04d0*/  @!P1 LOP3.LUT R6, RZ, R11, RZ, 0x33, !PT ;  /* 0x0000000bff069212 */ /* 0x000fca00078e33ff */
[----:B------:R-:W-:Y:S02]  /*04e0*/  IMAD.MOV R2, RZ, RZ, -R6 ;  /* 0x000000ffff027224 */ /* 0x000fe400078e0a06 */
[----:B------:R-:W-:Y:S02]  /*04f0*/  IMAD.SHL.U32 R6, R6, 0x40, RZ ;  /* 0x0000004006067824 */ /* 0x000fe400078e00ff */
[----:B------:R-:W-:Y:S02]  /*0500*/  IMAD R2, R11, R2, R4 ;  /* 0x000000020b027224 */ /* 0x000fe400078e0204 */
[----:B------:R-:W-:Y:S01]  /*0510*/  IMAD.U32 R4, RZ, RZ, UR4 ;  /* 0x00000004ff047e24 */ /* 0x000fe2000f8e00ff */
[----:B-1----:R-:W-:Y:S01]  /*0520*/  LOP3.LUT R3, R0, 0x3f, RZ, 0xc0, !PT ;  /* 0x0000003f00037812 */ /* 0x002fe200078ec0ff */
[----:B------:R-:W-:Y:S01]  /*0530*/  IMAD.IADD R2, R8, 0x1, R2 ;  /* 0x0000000108027824 */ /* 0x000fe200078e0202 */
[----:B------:R-:W-:Y:S01]  /*0540*/  UMOV UR4, 0x400 ;  /* 0x0000040000047882 */ /* 0x000fe20000000000 */
[----:B------:R-:W-:Y:S01]  /*0550*/  LEA.HI R5, R0, 0x1e, RZ, 0x1a ;  /* 0x0000001e00057811 */ /* 0x000fe200078fd0ff */
[----:B------:R-:W-:Y:S01]  /*0560*/  ULEA UR8, UR8, UR4, 0x18 ;  /* 0x0000000408087291 */ /* 0x000fe2000f8ec03f */
[----:B------:R-:W-:-:S02]  /*0570*/  LOP3.LUT R3, R3, 0x40, R4, 0xf8, !PT ;  /* 0x0000004003037812 */ /* 0x000fc400078ef804 */
[----:B------:R-:W-:-:S03]  /*0580*/  SHF.R.U32.HI R4, RZ, 0x6, R0 ;  /* 0x00000006ff047819 */ /* 0x000fc60000011600 */
[----:B------:R-:W-:Y:S01]  /*0590*/  IMAD R2, R2, 0x80, R3 ;  /* 0x0000008002027824 */ /* 0x000fe200078e0203 */
[----:B------:R-:W-:Y:S02]  /*05a0*/  SGXT.U32 R3, R4, 0x1 ;  /* 0x000000010403781a */ /* 0x000fe40000000000 */
[----:B------:R-:W-:Y:S02]  /*05b0*/  LEA.HI R4, R0, 0xe, RZ, 0x1a ;  /* 0x0000000e00047811 */ /* 0x000fe400078fd0ff */
[C---:B------:R-:W-:Y:S02]  /*05c0*/  LOP3.LUT R16, R3.reuse, 0x2, RZ, 0xfc, !PT ;  /* 0x0000000203107812 */ /* 0x040fe400078efcff */
[C---:B------:R-:W-:Y:S02]  /*05d0*/  LOP3.LUT R17, R3.reuse, 0x4, RZ, 0xfc, !PT ;  /* 0x0000000403117812 */ /* 0x040fe400078efcff */
[C---:B------:R-:W-:Y:S02]  /*05e0*/  LOP3.LUT R18, R3.reuse, 0x6, RZ, 0xfc, !PT ;  /* 0x0000000603127812 */ /* 0x040fe400078efcff */
[----:B------:R-:W-:-:S02]  /*05f0*/  LOP3.LUT R19, R3, 0x8, RZ, 0xfc, !PT ;  /* 0x0000000803137812 */ /* 0x000fc400078efcff */
[C---:B------:R-:W-:Y:S02]  /*0600*/  LOP3.LUT R20, R3.reuse, 0xa, RZ, 0xfc, !PT ;  /* 0x0000000a03147812 */ /* 0x040fe400078efcff */
[C---:B------:R-:W-:Y:S02]  /*0610*/  LOP3.LUT R21, R3.reuse, 0xc, RZ, 0xfc, !PT ;  /* 0x0000000c03157812 */ /* 0x040fe400078efcff */
[C---:B------:R-:W-:Y:S02]  /*0620*/  LOP3.LUT R22, R3.reuse, 0x10, RZ, 0xfc, !PT ;  /* 0x0000001003167812 */ /* 0x040fe400078efcff */
[C---:B------:R-:W-:Y:S02]  /*0630*/  LOP3.LUT R23, R3.reuse, 0x12, RZ, 0xfc, !PT ;  /* 0x0000001203177812 */ /* 0x040fe400078efcff */
[C---:B------:R-:W-:Y:S02]  /*0640*/  LOP3.LUT R56, R3.reuse, 0x14, RZ, 0xfc, !PT ;  /* 0x0000001403387812 */ /* 0x040fe400078efcff */
[----:B------:R-:W-:-:S02]  /*0650*/  LOP3.LUT R57, R3, 0x16, RZ, 0xfc, !PT ;  /* 0x0000001603397812 */ /* 0x000fc400078efcff */
[C---:B------:R-:W-:Y:S02]  /*0660*/  LOP3.LUT R58, R3.reuse, 0x18, RZ, 0xfc, !PT ;  /* 0x00000018033a7812 */ /* 0x040fe400078efcff */
[C---:B------:R-:W-:Y:S02]  /*0670*/  LOP3.LUT R59, R3.reuse, 0x1a, RZ, 0xfc, !PT ;  /* 0x0000001a033b7812 */ /* 0x040fe400078efcff */
[----:B------:R-:W-:Y:S01]  /*0680*/  LOP3.LUT R60, R3, 0x1c, RZ, 0xfc, !PT ;  /* 0x0000001c033c7812 */ /* 0x000fe200078efcff */
[----:B0-----:R-:W-:Y:S06]  /*0690*/  @P0 BRA `(.L_x_0) ;  /* 0x0000000000480947 */ /* 0x001fec0003800000 */
[----:B------:R-:W-:Y:S01]  /*06a0*/  IMAD.SHL.U32 R7, R0, 0x20, RZ ;  /* 0x0000002000077824 */ /* 0x000fe200078e00ff */
[----:B------:R-:W-:Y:S02]  /*06b0*/  CS2R R24, SRZ ;  /* 0x0000000000187805 */ /* 0x000fe4000001ff00 */
[----:B------:R-:W-:Y:S02]  /*06c0*/  CS2R R26, SRZ ;  /* 0x00000000001a7805 */ /* 0x000fe4000001ff00 */
[----:B------:R-:W-:Y:S02]  /*06d0*/  CS2R R28, SRZ ;  /* 0x00000000001c7805 */ /* 0x000fe4000001ff00 */
[----:B------:R-:W-:Y:S02]  /*06e0*/  CS2R R30, SRZ ;  /* 0x00000000001e7805 */ /* 0x000fe4000001ff00 */
[----:B------:R-:W-:Y:S02]  /*06f0*/  CS2R R32, SRZ ;  /* 0x0000000000207805 */ /* 0x000fe4000001ff00 */
[----:B------:R-:W-:-:S02]  /*0700*/  CS2R R34, SRZ ;  /* 0x0000000000227805 */ /* 0x000fc4000001ff00 */
        /* <DEDUP_REMOVED lines=9> */
[----:B------:R-:W-:Y:S01]  /*07a0*/  CS2R R54, SRZ ;  /* 0x0000000000367805 */ /* 0x000fe2000001ff00 */
[----:B------:R-:W-:Y:S06]  /*07b0*/  BRA `(.L_x_1) ;  /* 0x0000002400887947 */ /* 0x000fec0003800000 */
.L_x_0:
[----:B------:R-:W-:Y:S01]  /*07c0*/  IABS R37, R14 ;  /* 0x0000000e00257213 */ /* 0x000fe20000000000 */
[----:B------:R-:W-:Y:S01]  /*07d0*/  ULDC UR4, c[0x0][0x240] ;  /* 0x0000900000047ab9 */ /* 0x000fe20000000800 */
[----:B------:R-:W-:Y:S01]  /*07e0*/  IABS R8, R15 ;  /* 0x0000000f00087213 */ /* 0x000fe20000000000 */
[----:B------:R-:W-:Y:S01]  /*07f0*/  ULDC UR5, c[0x0][0x234] ;  /* 0x00008d0000057ab9 */ /* 0x000fe20000000800 */
[----:B------:R-:W0:Y:S01]  /*0800*/  I2F.RP R24, R37 ;  /* 0x0000002500187306 */ /* 0x000e220000209400 */
[----:B------:R-:W-:Y:S01]  /*0810*/  IABS R28, R2 ;  /* 0x00000002001c7213 */ /* 0x000fe20000000000 */
[----:B------:R-:W-:Y:S01]  /*0820*/  ULDC.64 UR14, c[0x0][0x218] ;  /* 0x00008600000e7ab9 */ /* 0x000fe20000000a00 */
[----:B------:R-:W-:Y:S01]  /*0830*/  SHF.R.U32.HI R9, RZ, 0x5, R0 ;  /* 0x00000005ff097819 */ /* 0x000fe20000011600 */
[----:B------:R-:W-:Y:S01]  /*0840*/  ULDC UR6, c[0x0][0x23c] ;  /* 0x00008f0000067ab9 */ /* 0x000fe20000000800 */
[----:B------:R-:W-:Y:S01]  /*0850*/  LEA.HI R36, R0, R6, RZ, 0x1b ;  /* 0x0000000600247211 */ /* 0x000fe200078fd8ff */
[----:B------:R-:W-:Y:S01]  /*0860*/  ULDC.64 UR12, c[0x0][0x210] ;  /* 0x00008400000c7ab9 */ /* 0x000fe20000000a00 */
[----:B------:R-:W-:Y:S01]  /*0870*/  SGXT.U32 R9, R9, 0x2 ;  /* 0x000000020909781a */ /* 0x000fe20000000000 */
[----:B------:R-:W1:Y:S01]  /*0880*/  I2F.RP R7, R8 ;  /* 0x0000000800077306 */ /* 0x000e620000209400 */
[----:B------:R-:W-:-:S02]  /*0890*/  ISETP.GE.AND P6, PT, R2, RZ, PT ;  /* 0x000000ff0200720c */ /* 0x000fc40003fc6270 */
[----:B------:R-:W-:Y:S02]  /*08a0*/  CS2R R54, SRZ ;  /* 0x0000000000367805 */ /* 0x000fe4000001ff00 */
[----:B------:R-:W-:Y:S02]  /*08b0*/  LOP3.LUT R9, R6, R9, RZ, 0xfc, !PT ;  /* 0x0000000906097212 */ /* 0x000fe400078efcff */
[----:B------:R-:W-:Y:S02]  /*08c0*/  ISETP.NE.AND P2, PT, R14, RZ, PT ;  /* 0x000000ff0e00720c */ /* 0x000fe40003f45270 */
[C---:B------:R-:W-:Y:S01]  /*08d0*/  LOP3.LUT R27, R9.reuse, 0x38, RZ, 0xfc, !PT ;  /* 0x00000038091b7812 */ /* 0x040fe200078efcff */
[----:B0-----:R-:W0:Y:S01]  /*08e0*/  MUFU.RCP R24, R24 ;  /* 0x0000001800187308 */ /* 0x001e220000001000 */
[----:B------:R-:W-:Y:S02]  /*08f0*/  LOP3.LUT R42, R9, 0x24, RZ, 0xfc, !PT ;  /* 0x00000024092a7812 */ /* 0x000fe400078efcff */
[----:B------:R-:W-:-:S02]  /*0900*/  ISETP.GE.AND P3, PT, R27, RZ, PT ;  /* 0x000000ff1b00720c */ /* 0x000fc40003f66270 */
[----:B------:R-:W-:Y:S02]  /*0910*/  IABS R34, R42 ;  /* 0x0000002a00227213 */ /* 0x000fe40000000000 */
[C---:B------:R-:W-:Y:S01]  /*0920*/  LOP3.LUT R38, R9.reuse, 0x2c, RZ, 0xfc, !PT ;  /* 0x0000002c09267812 */ /* 0x040fe200078efcff */
[----:B-1----:R-:W1:Y:S01]  /*0930*/  MUFU.RCP R7, R7 ;  /* 0x0000000700077308 */ /* 0x002e620000001000 */
[C---:B------:R-:W-:Y:S02]  /*0940*/  LOP3.LUT R40, R9.reuse, 0x28, RZ, 0xfc, !PT ;  /* 0x0000002809287812 */ /* 0x040fe400078efcff */
[----:B------:R-:W-:Y:S02]  /*0950*/  IABS R30, R38 ;  /* 0x00000026001e7213 */ /* 0x000fe40000000000 */
[----:B------:R-:W-:Y:S02]  /*0960*/  IABS R32, R40 ;  /* 0x0000002800207213 */ /* 0x000fe40000000000 */
[C---:B------:R-:W-:Y:S01]  /*0970*/  LOP3.LUT R44, R9.reuse, 0xc, RZ, 0xfc, !PT ;  /* 0x0000000c092c7812 */ /* 0x040fe200078efcff */
[----:B0-----:R-:W-:Y:S01]  /*0980*/  VIADD R12, R24, 0xffffffe ;  /* 0x0ffffffe180c7836 */ /* 0x001fe20000000000 */
[----:B------:R-:W-:-:S02]  /*0990*/  LOP3.LUT R46, R9, 0x8, RZ, 0xfc, !PT ;  /* 0x00000008092e7812 */ /* 0x000fc400078efcff */
[----:B------:R-:W-:Y:S01]  /*09a0*/  LOP3.LUT R48, R9, 0x4, RZ, 0xfc, !PT ;  /* 0x0000000409307812 */ /* 0x000fe200078efcff */
[----:B------:R0:W2:Y:S01]  /*09b0*/  F2I.FTZ.U32.TRUNC.NTZ R13, R12 ;  /* 0x0000000c000d7305 */ /* 0x0000a2000021f000 */
[----:B------:R-:W-:Y:S02]  /*09c0*/  IABS R51, R9 ;  /* 0x0000000900337213 */ /* 0x000fe40000000000 */
[----:B------:R-:W-:Y:S01]  /*09d0*/  IABS R45, R44 ;  /* 0x0000002c002d7213 */ /* 0x000fe20000000000 */
[----:B-1----:R-:W-:Y:S01]  /*09e0*/  VIADD R10, R7, 0xffffffe ;  /* 0x0ffffffe070a7836 */ /* 0x002fe20000000000 */
[----:B------:R-:W-:Y:S02]  /*09f0*/  IABS R47, R46 ;  /* 0x0000002e002f7213 */ /* 0x000fe40000000000 */
[----:B------:R-:W-:Y:S01]  /*0a00*/  IABS R49, R48 ;  /* 0x0000003000317213 */ /* 0x000fe20000000000 */
[----:B------:R1:W3:Y:S01]  /*0a10*/  F2I.FTZ.U32.TRUNC.NTZ R11, R10 ;  /* 0x0000000a000b7305 */ /* 0x0002e2000021f000 */
[----:B0-----:R-:W-:Y:S01]  /*0a20*/  IMAD.MOV.U32 R12, RZ, RZ, RZ ;  /* 0x000000ffff0c7224 */ /* 0x001fe200078e00ff */
[----:B------:R-:W-:-:S02]  /*0a30*/  SHF.R.S32.HI R53, RZ, 0x2, R0 ;  /* 0x00000002ff357819 */ /* 0x000fc40000011400 */
[C---:B------:R-:W-:Y:S02]  /*0a40*/  LOP3.LUT R63, R0.reuse, 0x1f, RZ, 0xc0, !PT ;  /* 0x0000001f003f7812 */ /* 0x040fe400078ec0ff */
[----:B------:R-:W-:Y:S01]  /*0a50*/  SGXT R53, R53, 0x1 ;  /* 0x000000013535781a */ /* 0x000fe20000000200 */
[--C-:B--2---:R-:W-:Y:S01]  /*0a60*/  IMAD.MOV R26, RZ, RZ, -R13.reuse ;  /* 0x000000ffff1a7224 */ /* 0x104fe200078e0a0d */
[----:B------:R-:W-:Y:S01]  /*0a70*/  LOP3.LUT R62, R0, 0x7f, RZ, 0xc0, !PT ;  /* 0x0000007f003e7812 */ /* 0x000fe200078ec0ff */
[----:B-1----:R-:W-:Y:S02]  /*0a80*/  IMAD.MOV.U32 R10, RZ, RZ, RZ ;  /* 0x000000ffff0a7224 */ /* 0x002fe400078e00ff */
[----:B------:R-:W-:Y:S01]  /*0a90*/  IMAD R7, R26, R37, RZ ;  /* 0x000000251a077224 */ /* 0x000fe200078e02ff */
[----:B------:R-:W-:Y:S01]  /*0aa0*/  LOP3.LUT R61, R62, 0x10, RZ, 0x3c, !PT ;  /* 0x000000103e3d7812 */ /* 0x000fe200078e3cff */
[----:B------:R-:W-:Y:S02]  /*0ab0*/  VIADD R26, R36, 0x3c ;  /* 0x0000003c241a7836 */ /* 0x000fe40000000000 */
[----:B------:R-:W-:-:S03]  /*0ac0*/  IMAD.HI.U32 R12, R13, R7, R12 ;  /* 0x000000070d0c7227 */ /* 0x000fc600078e000c */
[----:B------:R-:W-:Y:S01]  /*0ad0*/  IABS R24, R26 ;  /* 0x0000001a00187213 */ /* 0x000fe20000000000 */
[----:B---3--:R-:W-:Y:S01]  /*0ae0*/  IMAD.MOV R25, RZ, RZ, -R11 ;  /* 0x000000ffff197224 */ /* 0x008fe200078e0a0b */
[----:B------:R-:W-:Y:S01]  /*0af0*/  ISETP.GE.AND P0, PT, R26, RZ, PT ;  /* 0x000000ff1a00720c */ /* 0x000fe20003f06270 */
[----:B------:R-:W-:-:S04]  /*0b00*/  IMAD.HI.U32 R13, R12, R28, RZ ;  /* 0x0000001c0c0d7227 */ /* 0x000fc800078e00ff */
[----:B------:R-:W-:Y:S02]  /*0b10*/  IMAD.MOV R13, RZ, RZ, -R13 ;  /* 0x000000ffff0d7224 */ /* 0x000fe400078e0a0d */
[----:B------:R-:W-:Y:S01]  /*0b20*/  IMAD R7, R25, R8, RZ ;  /* 0x0000000819077224 */ /* 0x000fe200078e02ff */
[----:B------:R-:W-:Y:S01]  /*0b30*/  IABS R25, R27 ;  /* 0x0000001b00197213 */ /* 0x000fe20000000000 */
[----:B------:R-:W-:Y:S02]  /*0b40*/  IMAD R28, R37, R13, R28 ;  /* 0x0000000d251c7224 */ /* 0x000fe400078e021c */
[----:B------:R-:W-:Y:S01]  /*0b50*/  IMAD.HI.U32 R11, R11, R7, R10 ;  /* 0x000000070b0b7227 */ /* 0x000fe200078e000a */
[----:B------:R-:W-:Y:S02]  /*0b60*/  SHF.R.S32.HI R7, RZ, 0x1f, R64 ;  /* 0x0000001fff077819 */ /* 0x000fe40000011440 */
[----:B------:R-:W-:Y:S01]  /*0b70*/  ISETP.GT.U32.AND P1, PT, R37, R28, PT ;  /* 0x0000001c2500720c */ /* 0x000fe20003f24070 */
[----:B------:R-:W-:Y:S01]  /*0b80*/  IMAD R63, R63, UR6, RZ ;  /* 0x000000063f3f7c24 */ /* 0x000fe2000f8e02ff */
[----:B------:R-:W-:Y:S01]  /*0b90*/  LEA.HI R64, R7, R64, RZ, 0x5 ;  /* 0x0000004007407211 */ /* 0x000fe200078f28ff */
[----:B------:R-:W-:-:S03]  /*0ba0*/  IMAD.HI.U32 R10, R11, R24, RZ ;  /* 0x000000180b0a7227 */ /* 0x000fc600078e00ff */
[----:B------:R-:W-:Y:S01]  /*0bb0*/  SHF.R.S32.HI R64, RZ, 0x5, R64 ;  /* 0x00000005ff407819 */ /* 0x000fe20000011440 */
[----:B------:R-:W-:-:S04]  /*0bc0*/  IMAD.HI.U32 R12, R11, R25, RZ ;  /* 0x000000190b0c7227 */ /* 0x000fc800078e00ff */
[----:B------:R-:W-:Y:S01]  /*0bd0*/  IMAD.MOV R7, RZ, RZ, -R10 ;  /* 0x000000ffff077224 */ /* 0x000fe200078e0a0a */
[----:B------:R-:W-:Y:S01]  /*0be0*/  LOP3.LUT R10, R9, 0x34, RZ, 0xfc, !PT ;  /* 0x00000034090a7812 */ /* 0x000fe200078efcff */
[----:B------:R-:W-:Y:S02]  /*0bf0*/  @!P1 IMAD.IADD R28, R28, 0x1, -R37 ;  /* 0x000000011c1c9824 */ /* 0x000fe400078e0a25 */
[----:B------:R-:W-:Y:S01]  /*0c00*/  IMAD.MOV R12, RZ, RZ, -R12 ;  /* 0x000000ffff0c7224 */ /* 0x000fe200078e0a0c */
[----:B------:R-:W-:Y:S01]  /*0c10*/  ISETP.GE.AND P5, PT, R10, RZ, PT ;  /* 0x000000ff0a00720c */ /* 0x000fe20003fa6270 */
[C---:B------:R-:W-:Y:S01]  /*0c20*/  IMAD R7, R8.reuse, R7, R24 ;  /* 0x0000000708077224 */ /* 0x040fe200078e0218 */
[----:B------:R-:W-:Y:S01]  /*0c30*/  ISETP.GT.U32.AND P1, PT, R37, R28, PT ;  /* 0x0000001c2500720c */ /* 0x000fe20003f24070 */
[----:B------:R-:W-:Y:S01]  /*0c40*/  IMAD R13, R8, R12, R25 ;  /* 0x0000000c080d7224 */ /* 0x000fe200078e0219 */
[----:B------:R-:W-:Y:S01]  /*0c50*/  IABS R25, R10 ;  /* 0x0000000a00197213 */ /* 0x000fe20000000000 */
[----:B------:R-:W-:Y:S01]  /*0c60*/  IMAD.HI.U32 R24, R11, R30, RZ ;  /* 0x0000001e0b187227 */ /* 0x000fe200078e00ff */
[----:B------:R-:W-:-:S03]  /*0c70*/  LOP3.LUT R12, R9, 0x30, RZ, 0xfc, !PT ;  /* 0x00000030090c7812 */ /* 0x000fc600078efcff */
[C---:B------:R-:W-:Y:S01]  /*0c80*/  IMAD.HI.U32 R10, R11.reuse, R25, RZ ;  /* 0x000000190b0a7227 */ /* 0x040fe200078e00ff */
[----:B------:R-:W-:Y:S02]  /*0c90*/  IABS R29, R12 ;  /* 0x0000000c001d7213 */ /* 0x000fe40000000000 */
[----:B------:R-:W-:Y:S01]  /*0ca0*/  ISETP.GE.AND P4, PT, R12, RZ, PT ;  /* 0x000000ff0c00720c */ /* 0x000fe20003f86270 */
[----:B------:R-:W-:Y:S02]  /*0cb0*/  IMAD.MOV R27, RZ, RZ, -R10 ;  /* 0x000000ffff1b7224 */ /* 0x000fe400078e0a0a */
[----:B------:R-:W-:Y:S01]  /*0cc0*/  @!P1 IMAD.IADD R28, R28, 0x1, -R37 ;  /* 0x000000011c1c9824 */ /* 0x000fe200078e0a25 */
[----:B------:R-:W-:Y:S01]  /*0cd0*/  ISETP.GT.U32.AND P1, PT, R8, R7, PT ;  /* 0x000000070800720c */ /* 0x000fe20003f24070 */
[----:B------:R-:W-:-:S04]  /*0ce0*/  IMAD.HI.U32 R10, R11, R34, RZ ;  /* 0x000000220b0a7227 */ /* 0x000fc800078e00ff */
[----:B------:R-:W-:Y:S02]  /*0cf0*/  IMAD.MOV R35, RZ, RZ, -R10 ;  /* 0x000000ffff237224 */ /* 0x000fe400078e0a0a */
[----:B------:R-:W-:Y:S02]  /*0d00*/  IMAD.MOV.U32 R10, RZ, RZ, R28 ;  /* 0x000000ffff0a7224 */ /* 0x000fe400078e001c */
[C---:B------:R-:W-:Y:S02]  /*0d10*/  IMAD R25, R8.reuse, R27, R25 ;  /* 0x0000001b08197224 */ /* 0x040fe400078e0219 */
[----:B------:R-:W-:Y:S01]  /*0d20*/  @!P6 IMAD.MOV R10, RZ, RZ, -R10 ;  /* 0x000000ffff0ae224 */ /* 0x000fe200078e0a0a */
[C---:B------:R-:W-:Y:S01]  /*0d30*/  ISETP.GT.U32.AND P6, PT, R8.reuse, R13, PT ;  /* 0x0000000d0800720c */ /* 0x040fe20003fc4070 */
[----:B------:R-:W-:Y:S01]  /*0d40*/  @!P1 IMAD.IADD R7, R7, 0x1, -R8 ;  /* 0x0000000107079824 */ /* 0x000fe200078e0a08 */
[----:B------:R-:W-:Y:S01]  /*0d50*/  @!P2 LOP3.LUT R10, RZ, R14, RZ, 0x33, !PT ;  /* 0x0000000eff0aa212 */ /* 0x000fe200078e33ff */
[----:B------:R-:W-:Y:S01]  /*0d60*/  IMAD.HI.U32 R12, R11, R29, RZ ;  /* 0x0000001d0b0c7227 */ /* 0x000fe200078e00ff */
[----:B------:R-:W-:-:S02]  /*0d70*/  ISETP.GT.U32.AND P2, PT, R8, R25, PT ;  /* 0x000000190800720c */ /* 0x000fc40003f44070 */
[----:B------:R-:W-:Y:S01]  /*0d80*/  ISETP.GT.U32.AND P1, PT, R8, R7, PT ;  /* 0x000000070800720c */ /* 0x000fe20003f24070 */
[----:B------:R-:W-:-:S04]  /*0d90*/  IMAD.HI.U32 R26, R11, R32, RZ ;  /* 0x000000200b1a7227 */ /* 0x000fc800078e00ff */
[----:B------:R-:W-:Y:S02]  /*0da0*/  IMAD.MOV R12, RZ, RZ, -R12 ;  /* 0x000000ffff0c7224 */ /* 0x000fe400078e0a0c */
[----:B------:R-:W-:Y:S02]  /*0db0*/  IMAD.MOV R31, RZ, RZ, -R24 ;  /* 0x000000ffff1f7224 */ /* 0x000fe400078e0a18 */
[----:B------:R-:W-:Y:S02]  /*0dc0*/  IMAD.MOV R33, RZ, RZ, -R26 ;  /* 0x000000ffff217224 */ /* 0x000fe400078e0a1a */
[----:B------:R-:W-:Y:S01]  /*0dd0*/  VIADD R24, R36, 0x1c ;  /* 0x0000001c24187836 */ /* 0x000fe20000000000 */
[----:B------:R-:W-:Y:S01]  /*0de0*/  LOP3.LUT R36, R9, 0x10, RZ, 0xfc, !PT ;  /* 0x0000001009247812 */ /* 0x000fe200078efcff */
[----:B------:R-:W-:Y:S02]  /*0df0*/  @!P6 IMAD.IADD R13, R13, 0x1, -R8 ;  /* 0x000000010d0de824 */ /* 0x000fe400078e0a08 */
[C---:B------:R-:W-:Y:S01]  /*0e00*/  IMAD R27, R8.reuse, R12, R29 ;  /* 0x0000000c081b7224 */ /* 0x040fe200078e021d */
[----:B------:R-:W-:Y:S01]  /*0e10*/  IABS R37, R24 ;  /* 0x0000001800257213 */ /* 0x000fe20000000000 */
[C---:B------:R-:W-:Y:S01]  /*0e20*/  IMAD R29, R8.reuse, R31, R30 ;  /* 0x0000001f081d7224 */ /* 0x040fe200078e021e */
[C---:B------:R-:W-:Y:S01]  /*0e30*/  ISETP.GT.U32.AND P6, PT, R8.reuse, R13, PT ;  /* 0x0000000d0800720c */ /* 0x040fe20003fc4070 */
[C---:B------:R-:W-:Y:S01]  /*0e40*/  IMAD R31, R8.reuse, R33, R32 ;  /* 0x00000021081f7224 */ /* 0x040fe200078e0220 */
[----:B------:R-:W-:Y:S01]  /*0e50*/  LOP3.LUT R30, R9, 0x20, RZ, 0xfc, !PT ;  /* 0x00000020091e7812 */ /* 0x000fe200078efcff */
[--C-:B------:R-:W-:Y:S01]  /*0e60*/  @!P1 IMAD.IADD R7, R7, 0x1, -R8.reuse ;  /* 0x0000000107079824 */ /* 0x100fe200078e0a08 */
[C---:B------:R-:W-:Y:S01]  /*0e70*/  ISETP.GT.U32.AND P1, PT, R8.reuse, R27, PT ;  /* 0x0000001b0800720c */ /* 0x040fe20003f24070 */
[----:B------:R-:W-:Y:S01]  /*0e80*/  @!P2 IMAD.IADD R25, R25, 0x1, -R8 ;  /* 0x000000011919a824 */ /* 0x000fe200078e0a08 */
[----:B------:R-:W-:Y:S01]  /*0e90*/  ISETP.GT.U32.AND P2, PT, R8, R31, PT ;  /* 0x0000001f0800720c */ /* 0x000fe20003f44070 */
[----:B------:R-:W-:Y:S01]  /*0ea0*/  IMAD.HI.U32 R14, R11, R37, RZ ;  /* 0x000000250b0e7227 */ /* 0x000fe200078e00ff */
[----:B------:R-:W-:-:S02]  /*0eb0*/  LOP3.LUT R32, R9, 0x18, RZ, 0xfc, !PT ;  /* 0x0000001809207812 */ /* 0x000fc400078efcff */
[----:B------:R-:W-:Y:S01]  /*0ec0*/  IABS R43, R36 ;  /* 0x00000024002b7213 */ /* 0x000fe20000000000 */
[C---:B------:R-:W-:Y:S01]  /*0ed0*/  IMAD R33, R8.reuse, R35, R34 ;  /* 0x0000002308217224 */ /* 0x040fe200078e0222 */
[----:B------:R-:W-:Y:S01]  /*0ee0*/  IABS R35, R30 ;  /* 0x0000001e00237213 */ /* 0x000fe20000000000 */
[----:B------:R-:W-:Y:S01]  /*0ef0*/  IMAD.MOV R14, RZ, RZ, -R14 ;  /* 0x000000ffff0e7224 */ /* 0x000fe200078e0a0e */
[----:B------:R-:W-:Y:S01]  /*0f00*/  IABS R39, R32 ;  /* 0x0000002000277213 */ /* 0x000fe20000000000 */
[----:B------:R-:W-:Y:S01]  /*0f10*/  @!P6 IMAD.IADD R13, R13, 0x1, -R8 ;  /* 0x000000010d0de824 */ /* 0x000fe200078e0a08 */
[C---:B------:R-:W-:Y:S01]  /*0f20*/  ISETP.GT.U32.AND P6, PT, R8.reuse, R29, PT ;  /* 0x0000001d0800720c */ /* 0x040fe20003fc4070 */
[----:B------:R-:W-:Y:S01]  /*0f30*/  IMAD R37, R8, R14, R37 ;  /* 0x0000000e08257224 */ /* 0x000fe200078e0225 */
[----:B------:R-:W-:Y:S01]  /*0f40*/  LOP3.LUT R34, R9, 0x14, RZ, 0xfc, !PT ;  /* 0x0000001409227812 */ /* 0x000fe200078efcff */
[----:B------:R-:W-:-:S03]  /*0f50*/  IMAD.HI.U32 R12, R11, R35, RZ ;  /* 0x000000230b0c7227 */ /* 0x000fc600078e00ff */
[----:B------:R-:W-:Y:S01]  /*0f60*/  IABS R41, R34 ;  /* 0x0000002200297213 */ /* 0x000fe20000000000 */
[--C-:B------:R-:W-:Y:S01]  /*0f70*/  @!P1 IMAD.IADD R27, R27, 0x1, -R8.reuse ;  /* 0x000000011b1b9824 */ /* 0x100fe200078e0a08 */
[C---:B------:R-:W-:Y:S01]  /*0f80*/  ISETP.GT.U32.AND P1, PT, R8.reuse, R33, PT ;  /* 0x000000210800720c */ /* 0x040fe20003f24070 */
[----:B------:R-:W-:Y:S01]  /*0f90*/  @!P2 IMAD.IADD R31, R31, 0x1, -R8 ;  /* 0x000000011f1fa824 */ /* 0x000fe200078e0a08 */
[----:B------:R-:W-:Y:S01]  /*0fa0*/  ISETP.GT.U32.AND P2, PT, R8, R37, PT ;  /* 0x000000250800720c */ /* 0x000fe20003f44070 */
[----:B------:R-:W-:-:S04]  /*0fb0*/  IMAD.HI.U32 R26, R11, R39, RZ ;  /* 0x000000270b1a7227 */ /* 0x000fc800078e00ff */
[----:B------:R-:W-:Y:S02]  /*0fc0*/  IMAD.MOV R12, RZ, RZ, -R12 ;  /* 0x000000ffff0c7224 */ /* 0x000fe400078e0a0c */
[----:B------:R-:W-:Y:S02]  /*0fd0*/  IMAD.MOV R26, RZ, RZ, -R26 ;  /* 0x000000ffff1a7224 */ /* 0x000fe400078e0a1a */
[----:B------:R-:W-:Y:S02]  /*0fe0*/  IMAD R35, R8, R12, R35 ;  /* 0x0000000c08237224 */ /* 0x000fe400078e0223 */
[----:B------:R-:W-:-:S04]  /*0ff0*/  IMAD.HI.U32 R28, R11, R41, RZ ;  /* 0x000000290b1c7227 */ /* 0x000fc800078e00ff */
[C---:B------:R-:W-:Y:S02]  /*1000*/  IMAD R39, R8.reuse, R26, R39 ;  /* 0x0000001a08277224 */ /* 0x040fe400078e0227 */
[----:B------:R-:W-:Y:S01]  /*1010*/  @!P6 IMAD.IADD R29, R29, 0x1, -R8 ;  /* 0x000000011d1de824 */ /* 0x000fe200078e0a08 */
[----:B------:R-:W-:Y:S01]  /*1020*/  ISETP.GT.U32.AND P6, PT, R8, R35, PT ;  /* 0x000000230800720c */ /* 0x000fe20003fc4070 */
[----:B------:R-:W-:Y:S02]  /*1030*/  IMAD.MOV R28, RZ, RZ, -R28 ;  /* 0x000000ffff1c7224 */ /* 0x000fe400078e0a1c */
[----:B------:R-:W-:-:S04]  /*1040*/  IMAD.HI.U32 R12, R11, R43, RZ ;  /* 0x0000002b0b0c7227 */ /* 0x000fc800078e00ff */
[--C-:B------:R-:W-:Y:S01]  /*1050*/  @!P1 IMAD.IADD R33, R33, 0x1, -R8.reuse ;  /* 0x0000000121219824 */ /* 0x100fe200078e0a08 */
[C---:B------:R-:W-:Y:S01]  /*1060*/  ISETP.GT.U32.AND P1, PT, R8.reuse, R39, PT ;  /* 0x000000270800720c */ /* 0x040fe20003f24070 */
[----:B------:R-:W-:Y:S01]  /*1070*/  @!P2 IMAD.IADD R37, R37, 0x1, -R8 ;  /* 0x000000012525a824 */ /* 0x000fe200078e0a08 */
[C---:B------:R-:W-:Y:S01]  /*1080*/  ISETP.GT.U32.AND P2, PT, R8.reuse, R27, PT ;  /* 0x0000001b0800720c */ /* 0x040fe20003f44070 */
[----:B------:R-:W-:Y:S02]  /*1090*/  IMAD R41, R8, R28, R41 ;  /* 0x0000001c08297224 */ /* 0x000fe400078e0229 */
[----:B------:R-:W-:-:S04]  /*10a0*/  IMAD.HI.U32 R14, R11, R45, RZ ;  /* 0x0000002d0b0e7227 */ /* 0x000fc800078e00ff */
[----:B------:R-:W-:-:S04]  /*10b0*/  IMAD.HI.U32 R26, R11, R47, RZ ;  /* 0x0000002f0b1a7227 */ /* 0x000fc800078e00ff */
[----:B------:R-:W-:-:S04]  /*10c0*/  IMAD.HI.U32 R28, R11, R51, RZ ;  /* 0x000000330b1c7227 */ /* 0x000fc800078e00ff */
[----:B------:R-:W-:Y:S02]  /*10d0*/  IMAD.MOV R12, RZ, RZ, -R12 ;  /* 0x000000ffff0c7224 */ /* 0x000fe400078e0a0c */
[----:B------:R-:W-:-:S04]  /*10e0*/  IMAD.HI.U32 R11, R11, R49, RZ ;  /* 0x000000310b0b7227 */ /* 0x000fc800078e00ff */
[C---:B------:R-:W-:Y:S02]  /*10f0*/  IMAD R43, R8.reuse, R12, R43 ;  /* 0x0000000c082b7224 */ /* 0x040fe400078e022b */
[----:B------:R-:W-:Y:S02]  /*1100*/  IMAD.MOV R12, RZ, RZ, -R11 ;  /* 0x000000ffff0c7224 */ /* 0x000fe400078e0a0b */
[--C-:B------:R-:W-:Y:S01]  /*1110*/  @!P6 IMAD.IADD R35, R35, 0x1, -R8.reuse ;  /* 0x000000012323e824 */ /* 0x100fe200078e0a08 */
[C---:B------:R-:W-:Y:S01]  /*1120*/  ISETP.GT.U32.AND P6, PT, R8.reuse, R25, PT ;  /* 0x000000190800720c */ /* 0x040fe20003fc4070 */
[----:B------:R-:W-:Y:S02]  /*1130*/  IMAD.MOV.U32 R11, RZ, RZ, R7 ;  /* 0x000000ffff0b7224 */ /* 0x000fe400078e0007 */
[--C-:B------:R-:W-:Y:S01]  /*1140*/  @!P1 IMAD.IADD R39, R39, 0x1, -R8.reuse ;  /* 0x0000000127279824 */ /* 0x100fe200078e0a08 */
[C---:B------:R-:W-:Y:S01]  /*1150*/  ISETP.GT.U32.AND P1, PT, R8.reuse, R29, PT ;  /* 0x0000001d0800720c */ /* 0x040fe20003f24070 */
[----:B------:R-:W-:Y:S01]  /*1160*/  @!P2 IMAD.IADD R27, R27, 0x1, -R8 ;  /* 0x000000011b1ba824 */ /* 0x000fe200078e0a08 */
[C---:B------:R-:W-:Y:S01]  /*1170*/  ISETP.GT.U32.AND P2, PT, R8.reuse, R31, PT ;  /* 0x0000001f0800720c */ /* 0x040fe20003f44070 */
[----:B------:R-:W-:Y:S01]  /*1180*/  @!P0 IMAD.MOV R11, RZ, RZ, -R11 ;  /* 0x000000ffff0b8224 */ /* 0x000fe200078e0a0b */
[----:B------:R-:W-:Y:S01]  /*1190*/  ISETP.GT.U32.AND P0, PT, R8, R33, PT ;  /* 0x000000210800720c */ /* 0x000fe20003f04070 */
[----:B------:R-:W-:-:S02]  /*11a0*/  IMAD.MOV R14, RZ, RZ, -R14 ;  /* 0x000000ffff0e7224 */ /* 0x000fc400078e0a0e */
[----:B------:R-:W-:Y:S02]  /*11b0*/  IMAD.MOV R28, RZ, RZ, -R28 ;  /* 0x000000ffff1c7224 */ /* 0x000fe400078e0a1c */
[C---:B------:R-:W-:Y:S02]  /*11c0*/  IMAD R45, R8.reuse, R14, R45 ;  /* 0x0000000e082d7224 */ /* 0x040fe400078e022d */
[C---:B------:R-:W-:Y:S02]  /*11d0*/  IMAD R51, R8.reuse, R28, R51 ;  /* 0x0000001c08337224 */ /* 0x040fe400078e0233 */
[--C-:B------:R-:W-:Y:S01]  /*11e0*/  @!P6 IMAD.IADD R25, R25, 0x1, -R8.reuse ;  /* 0x000000011919e824 */ /* 0x100fe200078e0a08 */
[C---:B------:R-:W-:Y:S01]  /*11f0*/  ISETP.GT.U32.AND P6, PT, R8.reuse, R37, PT ;  /* 0x000000250800720c */ /* 0x040fe20003fc4070 */
[----:B------:R-:W-:Y:S01]  /*1200*/  @!P4 IMAD.MOV R27, RZ, RZ, -R27 ;  /* 0x000000ffff1bc224 */ /* 0x000fe200078e0a1b */
[C---:B------:R-:W-:Y:S01]  /*1210*/  ISETP.GT.U32.AND P4, PT, R8.reuse, R41, PT ;  /* 0x000000290800720c */ /* 0x040fe20003f84070 */
[----:B------:R-:W-:Y:S01]  /*1220*/  @!P5 IMAD.MOV R25, RZ, RZ, -R25 ;  /* 0x000000ffff19d224 */ /* 0x000fe200078e0a19 */
[C---:B------:R-:W-:Y:S01]  /*1230*/  ISETP.GT.U32.AND P5, PT, R8.reuse, R39, PT ;  /* 0x000000270800720c */ /* 0x040fe20003fa4070 */
[--C-:B------:R-:W-:Y:S01]  /*1240*/  @!P1 IMAD.IADD R29, R29, 0x1, -R8.reuse ;  /* 0x000000011d1d9824 */ /* 0x100fe200078e0a08 */
[C---:B------:R-:W-:Y:S01]  /*1250*/  ISETP.GT.U32.AND P1, PT, R8.reuse, R43, PT ;  /* 0x0000002b0800720c */ /* 0x040fe20003f24070 */
[--C-:B------:R-:W-:Y:S01]  /*1260*/  @!P2 IMAD.IADD R31, R31, 0x1, -R8.reuse ;  /* 0x000000011f1fa824 */ /* 0x100fe200078e0a08 */
[C---:B------:R-:W-:Y:S01]  /*1270*/  ISETP.GT.U32.AND P2, PT, R8.reuse, R45, PT ;  /* 0x0000002d0800720c */ /* 0x040fe20003f44070 */
[----:B------:R-:W-:Y:S01]  /*1280*/  @!P0 IMAD.IADD R33, R33, 0x1, -R8 ;  /* 0x0000000121218824 */ /* 0x000fe200078e0a08 */
[----:B------:R-:W-:Y:S01]  /*1290*/  ISETP.GT.U32.AND P0, PT, R8, R51, PT ;  /* 0x000000330800720c */ /* 0x000fe20003f04070 */
[----:B------:R-:W-:-:S02]  /*12a0*/  IMAD.MOV R26, RZ, RZ, -R26 ;  /* 0x000000ffff1a7224 */ /* 0x000fc400078e0a1a */
[----:B------:R-:W-:Y:S01]  /*12b0*/  @!P3 IMAD.MOV R13, RZ, RZ, -R13 ;  /* 0x000000ffff0db224 */ /* 0x000fe200078e0a0d */
[C---:B------:R-:W-:Y:S01]  /*12c0*/  ISETP.GT.U32.AND P3, PT, R8.reuse, R35, PT ;  /* 0x000000230800720c */ /* 0x040fe20003f64070 */
[C---:B------:R-:W-:Y:S02]  /*12d0*/  IMAD R47, R8.reuse, R26, R47 ;  /* 0x0000001a082f7224 */ /* 0x040fe400078e022f */
[C---:B------:R-:W-:Y:S02]  /*12e0*/  IMAD R49, R8.reuse, R12, R49 ;  /* 0x0000000c08317224 */ /* 0x040fe400078e0231 */
[--C-:B------:R-:W-:Y:S01]  /*12f0*/  @!P6 IMAD.IADD R37, R37, 0x1, -R8.reuse ;  /* 0x000000012525e824 */ /* 0x100fe200078e0a08 */
[----:B------:R-:W-:Y:S01]  /*1300*/  ISETP.GT.U32.AND P6, PT, R8, R47, PT ;  /* 0x0000002f0800720c */ /* 0x000fe20003fc4070 */
[--C-:B------:R-:W-:Y:S01]  /*1310*/  @!P5 IMAD.IADD R39, R39, 0x1, -R8.reuse ;  /* 0x000000012727d824 */ /* 0x100fe200078e0a08 */
[----:B------:R-:W-:Y:S01]  /*1320*/  ISETP.GE.AND P5, PT, R38, RZ, PT ;  /* 0x000000ff2600720c */ /* 0x000fe20003fa6270 */
[--C-:B------:R-:W-:Y:S01]  /*1330*/  @!P4 IMAD.IADD R41, R41, 0x1, -R8.reuse ;  /* 0x000000012929c824 */ /* 0x100fe200078e0a08 */
[----:B------:R-:W-:Y:S01]  /*1340*/  ISETP.GT.U32.AND P4, PT, R8, R49, PT ;  /* 0x000000310800720c */ /* 0x000fe20003f84070 */
[--C-:B------:R-:W-:Y:S01]  /*1350*/  @!P1 IMAD.IADD R43, R43, 0x1, -R8.reuse ;  /* 0x000000012b2b9824 */ /* 0x100fe200078e0a08 */
[----:B------:R-:W-:Y:S01]  /*1360*/  ISETP.GE.AND P1, PT, R40, RZ, PT ;  /* 0x000000ff2800720c */ /* 0x000fe20003f26270 */
[--C-:B------:R-:W-:Y:S01]  /*1370*/  @!P2 IMAD.IADD R45, R45, 0x1, -R8.reuse ;  /* 0x000000012d2da824 */ /* 0x100fe200078e0a08 */
[----:B------:R-:W-:Y:S01]  /*1380*/  ISETP.GE.AND P2, PT, R42, RZ, PT ;  /* 0x000000ff2a00720c */ /* 0x000fe20003f46270 */
[--C-:B------:R-:W-:Y:S01]  /*1390*/  @!P0 IMAD.IADD R51, R51, 0x1, -R8.reuse ;  /* 0x0000000133338824 */ /* 0x100fe200078e0a08 */
[----:B------:R-:W-:Y:S01]  /*13a0*/  ISETP.GE.AND P0, PT, R30, RZ, PT ;  /* 0x000000ff1e00720c */ /* 0x000fe20003f06270 */
[--C-:B------:R-:W-:Y:S01]  /*13b0*/  @!P3 IMAD.IADD R35, R35, 0x1, -R8.reuse ;  /* 0x000000012323b824 */ /* 0x100fe200078e0a08 */
[----:B------:R-:W-:Y:S01]  /*13c0*/  ISETP.GE.AND P3, PT, R24, RZ, PT ;  /* 0x000000ff1800720c */ /* 0x000fe20003f66270 */
[----:B------:R-:W-:Y:S01]  /*13d0*/  @!P6 IMAD.IADD R47, R47, 0x1, -R8 ;  /* 0x000000012f2fe824 */ /* 0x000fe200078e0a08 */
[----:B------:R-:W-:Y:S01]  /*13e0*/  ISETP.GE.AND P6, PT, R32, RZ, PT ;  /* 0x000000ff2000720c */ /* 0x000fe20003fc6270 */
[----:B------:R-:W-:-:S02]  /*13f0*/  @!P5 IMAD.MOV R29, RZ, RZ, -R29 ;  /* 0x000000ffff1dd224 */ /* 0x000fc400078e0a1d */
[--C-:B------:R-:W-:Y:S01]  /*1400*/  @!P4 IMAD.IADD R49, R49, 0x1, -R8.reuse ;  /* 0x000000013131c824 */ /* 0x100fe200078e0a08 */
[C---:B------:R-:W-:Y:S01]  /*1410*/  ISETP.GT.U32.AND P4, PT, R8.reuse, R41, PT ;  /* 0x000000290800720c */ /* 0x040fe20003f84070 */
[----:B------:R-:W-:Y:S01]  /*1420*/  @!P1 IMAD.MOV R31, RZ, RZ, -R31 ;  /* 0x000000ffff1f9224 */ /* 0x000fe200078e0a1f */
        /* <DEDUP_REMOVED lines=8> */
[----:B------:R-:W-:Y:S01]  /*14b0*/  ISETP.GT.U32.AND P3, PT, R8, R49, PT ;  /* 0x000000310800720c */ /* 0x000fe20003f64070 */
[----:B------:R-:W-:Y:S01]  /*14c0*/  IMAD R66, R10, UR5, RZ ;  /* 0x000000050a427c24 */ /* 0x000fe2000f8e02ff */
[----:B------:R-:W-:Y:S01]  /*14d0*/  ISETP.GE.AND P6, PT, R9, RZ, PT ;  /* 0x000000ff0900720c */ /* 0x000fe20003fc6270 */
        /* <DEDUP_REMOVED lines=11> */
[----:B------:R-:W-:Y:S01]  /*1590*/  ISETP.NE.AND P3, PT, R15, RZ, PT ;  /* 0x000000ff0f00720c */ /* 0x000fe20003f65270 */
[----:B------:R-:W-:Y:S01]  /*15a0*/  @!P6 IMAD.MOV R51, RZ, RZ, -R51 ;  /* 0x000000ffff33e224 */ /* 0x000fe200078e0a33 */
[----:B------:R-:W-:Y:S01]  /*15b0*/  LOP3.LUT R8, RZ, R15, RZ, 0x33, !PT ;  /* 0x0000000fff087212 */ /* 0x000fe200078e33ff */
[----:B------:R-:W-:Y:S01]  /*15c0*/  @!P4 IMAD.MOV R41, RZ, RZ, -R41 ;  /* 0x000000ffff29c224 */ /* 0x000fe200078e0a29 */
[----:B------:R-:W-:Y:S01]  /*15d0*/  UIADD3 UR5, UR8, 0x800, URZ ;  /* 0x0000080008057890 */ /* 0x000fe2000fffe03f */
[----:B------:R-:W-:Y:S01]  /*15e0*/  @!P1 IMAD.MOV R43, RZ, RZ, -R43 ;  /* 0x000000ffff2b9224 */ /* 0x000fe200078e0a2b */
[C---:B------:R-:W-:Y:S01]  /*15f0*/  SEL R11, R8.reuse, R11, !P3 ;  /* 0x0000000b080b7207 */ /* 0x040fe20005800000 */
[----:B------:R-:W-:Y:S01]  /*1600*/  @!P2 IMAD.MOV R45, RZ, RZ, -R45 ;  /* 0x000000ffff2da224 */ /* 0x000fe200078e0a2d */
[C---:B------:R-:W-:Y:S01]  /*1610*/  SEL R13, R8.reuse, R13, !P3 ;  /* 0x0000000d080d7207 */ /* 0x040fe20005800000 */
[----:B------:R-:W-:Y:S01]  /*1620*/  @!P0 IMAD.MOV R47, RZ, RZ, -R47 ;  /* 0x000000ffff2f8224 */ /* 0x000fe200078e0a2f */
[C---:B------:R-:W-:Y:S01]  /*1630*/  SEL R25, R8.reuse, R25, !P3 ;  /* 0x0000001908197207 */ /* 0x040fe20005800000 */
[----:B------:R-:W-:Y:S01]  /*1640*/  @!P5 IMAD.MOV R49, RZ, RZ, -R49 ;  /* 0x000000ffff31d224 */ /* 0x000fe200078e0a31 */
[C---:B------:R-:W-:Y:S01]  /*1650*/  SEL R27, R8.reuse, R27, !P3 ;  /* 0x0000001b081b7207 */ /* 0x040fe20005800000 */
[----:B------:R-:W-:Y:S01]  /*1660*/  IMAD R11, R11, UR4, RZ ;  /* 0x000000040b0b7c24 */ /* 0x000fe2000f8e02ff */
[C---:B------:R-:W-:Y:S01]  /*1670*/  SEL R29, R8.reuse, R29, !P3 ;  /* 0x0000001d081d7207 */ /* 0x040fe20005800000 */
[----:B------:R-:W-:Y:S01]  /*1680*/  IMAD R13, R13, UR4, RZ ;  /* 0x000000040d0d7c24 */ /* 0x000fe2000f8e02ff */
[C---:B------:R-:W-:Y:S01]  /*1690*/  SEL R31, R8.reuse, R31, !P3 ;  /* 0x0000001f081f7207 */ /* 0x040fe20005800000 */
[----:B------:R-:W-:Y:S01]  /*16a0*/  IMAD R25, R25, UR4, RZ ;  /* 0x0000000419197c24 */ /* 0x000fe2000f8e02ff */
[----:B------:R-:W-:Y:S01]  /*16b0*/  SEL R33, R8, R33, !P3 ;  /* 0x0000002108217207 */ /* 0x000fe20005800000 */
[----:B------:R-:W-:Y:S01]  /*16c0*/  IMAD.SHL.U32 R7, R0, 0x20, RZ ;  /* 0x0000002000077824 */ /* 0x000fe200078e00ff */
[C---:B------:R-:W-:Y:S01]  /*16d0*/  SEL R35, R8.reuse, R35, !P3 ;  /* 0x0000002308237207 */ /* 0x040fe20005800000 */
[----:B------:R-:W-:Y:S01]  /*16e0*/  IMAD R27, R27, UR4, RZ ;  /* 0x000000041b1b7c24 */ /* 0x000fe2000f8e02ff */
        /* <DEDUP_REMOVED lines=14> */
[----:B------:R-:W-:Y:S01]  /*17d0*/  SEL R8, R8, R51, !P3 ;  /* 0x0000003308087207 */ /* 0x000fe20005800000 */
[----:B------:R-:W-:Y:S01]  /*17e0*/  IMAD R43, R43, UR4, RZ ;  /* 0x000000042b2b7c24 */ /* 0x000fe2000f8e02ff */
[----:B------:R-:W-:Y:S01]  /*17f0*/  SHF.R.S32.HI R98, RZ, 0x1f, R11 ;  /* 0x0000001fff627819 */ /* 0x000fe2000001140b */
[----:B------:R-:W-:Y:S01]  /*1800*/  IMAD R45, R45, UR4, RZ ;  /* 0x000000042d2d7c24 */ /* 0x000fe2000f8e02ff */
[----:B------:R-:W-:Y:S01]  /*1810*/  IADD3 R10, P3, R11, UR14, RZ ;  /* 0x0000000e0b0a7c10 */ /* 0x000fe2000ff7e0ff */
[----:B------:R-:W-:Y:S01]  /*1820*/  IMAD R47, R47, UR4, RZ ;  /* 0x000000042f2f7c24 */ /* 0x000fe2000f8e02ff */
[----:B------:R-:W0:Y:S01]  /*1830*/  LDC R11, c[0x0][0x238] ;  /* 0x00008e00ff0b7b82 */ /* 0x000e220000000800 */
[----:B------:R-:W-:Y:S01]  /*1840*/  SHF.R.S32.HI R102, RZ, 0x1f, R13 ;  /* 0x0000001fff667819 */ /* 0x000fe2000001140d */
[----:B------:R-:W-:Y:S01]  /*1850*/  IMAD R49, R49, UR4, RZ ;  /* 0x0000000431317c24 */ /* 0x000fe2000f8e02ff */
[----:B------:R-:W-:Y:S01]  /*1860*/  IADD3 R80, P2, R13, UR14, RZ ;  /* 0x0000000e0d507c10 */ /* 0x000fe2000ff5e0ff */
[----:B------:R-:W-:Y:S01]  /*1870*/  IMAD R8, R8, UR4, RZ ;  /* 0x0000000408087c24 */ /* 0x000fe2000f8e02ff */
[----:B------:R-:W-:Y:S01]  /*1880*/  SHF.R.S32.HI R106, RZ, 0x1f, R25 ;  /* 0x0000001fff6a7819 */ /* 0x000fe20000011419 */
[----:B------:R-:W-:Y:S01]  /*1890*/  USHF.R.U32.HI UR4, URZ, 0x4, UR8 ;  /* 0x000000043f047899 */ /* 0x000fe20008011608 */
[----:B------:R-:W-:Y:S01]  /*18a0*/  IADD3 R82, P1, R25, UR14, RZ ;  /* 0x0000000e19527c10 */ /* 0x000fe2000ff3e0ff */
[----:B------:R-:W-:Y:S01]  /*18b0*/  USHF.R.U32.HI UR5, URZ, 0x4, UR5 ;  /* 0x000000043f057899 */ /* 0x000fe20008011605 */
[----:B------:R-:W-:-:S02]  /*18c0*/  LOP3.LUT R12, R7, 0x760, RZ, 0xc0, !PT ;  /* 0x00000760070c7812 */ /* 0x000fc400078ec0ff */
[----:B------:R-:W-:Y:S02]  /*18d0*/  CS2R R24, SRZ ;  /* 0x0000000000187805 */ /* 0x000fe4000001ff00 */
[----:B------:R-:W-:Y:S02]  /*18e0*/  IADD3.X R98, R98, UR15, RZ, P3, !PT ;  /* 0x0000000f62627c10 */ /* 0x000fe40009ffe4ff */
[----:B------:R-:W-:Y:S02]  /*18f0*/  CS2R R50, SRZ ;  /* 0x0000000000327805 */ /* 0x000fe4000001ff00 */
[----:B------:R-:W-:Y:S01]  /*1900*/  IADD3.X R102, R102, UR15, RZ, P2, !PT ;  /* 0x0000000f66667c10 */ /* 0x000fe200097fe4ff */
[----:B------:R-:W-:Y:S01]  /*1910*/  USGXT.U32 UR4, UR4, 0xe ;  /* 0x0000000e0404789a */ /* 0x000fe20008000000 */
[----:B------:R-:W-:Y:S02]  /*1920*/  IADD3.X R106, R106, UR15, RZ, P1, !PT ;  /* 0x0000000f6a6a7c10 */ /* 0x000fe40008ffe4ff */
[----:B------:R-:W-:-:S02]  /*1930*/  SHF.R.S32.HI R110, RZ, 0x1f, R27 ;  /* 0x0000001fff6e7819 */ /* 0x000fc4000001141b */
[----:B------:R-:W-:Y:S02]  /*1940*/  IADD3 R84, P0, R27, UR14, RZ ;  /* 0x0000000e1b547c10 */ /* 0x000fe4000ff1e0ff */
[----:B------:R-:W-:Y:S02]  /*1950*/  CS2R R26, SRZ ;  /* 0x00000000001a7805 */ /* 0x000fe4000001ff00 */
[----:B------:R-:W-:Y:S02]  /*1960*/  SHF.R.S32.HI R114, RZ, 0x1f, R29 ;  /* 0x0000001fff727819 */ /* 0x000fe4000001141d */
[----:B------:R-:W-:Y:S01]  /*1970*/  IADD3 R86, P4, R29, UR14, RZ ;  /* 0x0000000e1d567c10 */ /* 0x000fe2000ff9e0ff */
[-C--:B0-----:R-:W-:Y:S01]  /*1980*/  IMAD R60, R60, R11.reuse, RZ ;  /* 0x0000000b3c3c7224 */ /* 0x081fe200078e02ff */
[----:B------:R-:W-:Y:S01]  /*1990*/  SHF.R.S32.HI R118, RZ, 0x1f, R31 ;  /* 0x0000001fff767819 */ /* 0x000fe2000001141f */
[-C--:B------:R-:W-:Y:S01]  /*19a0*/  IMAD R59, R59, R11.reuse, RZ ;  /* 0x0000000b3b3b7224 */ /* 0x080fe200078e02ff */
[----:B------:R-:W-:Y:S01]  /*19b0*/  IADD3 R88, P6, R31, UR14, RZ ;  /* 0x0000000e1f587c10 */ /* 0x000fe2000ffde0ff */
[-C--:B------:R-:W-:Y:S01]  /*19c0*/  IMAD R58, R58, R11.reuse, RZ ;  /* 0x0000000b3a3a7224 */ /* 0x080fe200078e02ff */
        /* <DEDUP_REMOVED lines=16> */
[----:B------:R-:W-:Y:S01]  /*1ad0*/  LOP3.LUT R12, R12, 0x90, R53, 0xf8, !PT ;  /* 0x000000900c0c7812 */ /* 0x000fe200078ef835 */
[-C--:B------:R-:W-:Y:S01]  /*1ae0*/  IMAD R17, R17, R11.reuse, RZ ;  /* 0x0000000b11117224 */ /* 0x080fe200078e02ff */
[----:B------:R-:W-:Y:S01]  /*1af0*/  IADD3.X R110, R110, UR15, RZ, P0, !PT ;  /* 0x0000000f6e6e7c10 */ /* 0x000fe200087fe4ff */
[-C--:B------:R-:W-:Y:S01]  /*1b00*/  IMAD R16, R16, R11.reuse, RZ ;  /* 0x0000000b10107224 */ /* 0x080fe200078e02ff */
[----:B------:R-:W-:Y:S01]  /*1b10*/  IADD3.X R114, R114, UR15, RZ, P4, !PT ;  /* 0x0000000f72727c10 */ /* 0x000fe2000a7fe4ff */
[----:B------:R-:W-:Y:S01]  /*1b20*/  IMAD.SHL.U32 R15, R11, 0x20, RZ ;  /* 0x000000200b0f7824 */ /* 0x000fe200078e00ff */
[----:B------:R-:W-:Y:S01]  /*1b30*/  IADD3.X R118, R118, UR15, RZ, P6, !PT ;  /* 0x0000000f76767c10 */ /* 0x000fe2000b7fe4ff */
[-C--:B------:R-:W-:Y:S01]  /*1b40*/  IMAD R14, R5, R11.reuse, RZ ;  /* 0x0000000b050e7224 */ /* 0x080fe200078e02ff */
[----:B------:R-:W-:Y:S01]  /*1b50*/  IADD3.X R122, R122, UR15, RZ, P5, !PT ;  /* 0x0000000f7a7a7c10 */ /* 0x000fe2000affe4ff */
[----:B------:R-:W-:Y:S01]  /*1b60*/  IMAD R13, R4, R11, RZ ;  /* 0x0000000b040d7224 */ /* 0x000fe200078e02ff */
[----:B------:R-:W-:-:S02]  /*1b70*/  IADD3.X R65, R65, UR15, RZ, P3, !PT ;  /* 0x0000000f41417c10 */ /* 0x000fc40009ffe4ff */
[----:B------:R-:W-:Y:S02]  /*1b80*/  CS2R R28, SRZ ;  /* 0x00000000001c7805 */ /* 0x000fe4000001ff00 */
[----:B------:R-:W-:Y:S02]  /*1b90*/  IADD3.X R69, R69, UR15, RZ, P2, !PT ;  /* 0x0000000f45457c10 */ /* 0x000fe400097fe4ff */
[----:B------:R-:W-:Y:S02]  /*1ba0*/  CS2R R30, SRZ ;  /* 0x00000000001e7805 */ /* 0x000fe4000001ff00 */
[----:B------:R-:W-:Y:S02]  /*1bb0*/  IADD3.X R73, R73, UR15, RZ, P1, !PT ;  /* 0x0000000f49497c10 */ /* 0x000fe40008ffe4ff */
[----:B------:R-:W-:Y:S02]  /*1bc0*/  CS2R R32, SRZ ;  /* 0x0000000000207805 */ /* 0x000fe4000001ff00 */
[----:B------:R-:W-:-:S02]  /*1bd0*/  SHF.R.S32.HI R78, RZ, 0x1f, R41 ;  /* 0x0000001fff4e7819 */ /* 0x000fc40000011429 */
[----:B------:R-:W-:Y:S02]  /*1be0*/  CS2R R34, SRZ ;  /* 0x0000000000227805 */ /* 0x000fe4000001ff00 */
[----:B------:R-:W-:Y:S02]  /*1bf0*/  IADD3 R112, P0, R41, UR14, RZ ;  /* 0x0000000e29707c10 */ /* 0x000fe4000ff1e0ff */
[----:B------:R-:W-:Y:S02]  /*1c00*/  CS2R R36, SRZ ;  /* 0x0000000000247805 */ /* 0x000fe4000001ff00 */
[----:B------:R-:W-:Y:S02]  /*1c10*/  SHF.R.S32.HI R76, RZ, 0x1f, R43 ;  /* 0x0000001fff4c7819 */ /* 0x000fe4000001142b */
[----:B------:R-:W-:Y:S02]  /*1c20*/  CS2R R38, SRZ ;  /* 0x0000000000267805 */ /* 0x000fe4000001ff00 */
[----:B------:R-:W-:-:S02]  /*1c30*/  IADD3 R116, P4, R43, UR14, RZ ;  /* 0x0000000e2b747c10 */ /* 0x000fc4000ff9e0ff */
[----:B------:R-:W-:Y:S02]  /*1c40*/  CS2R R40, SRZ ;  /* 0x0000000000287805 */ /* 0x000fe4000001ff00 */
[----:B------:R-:W-:Y:S02]  /*1c50*/  SHF.R.S32.HI R74, RZ, 0x1f, R45 ;  /* 0x0000001fff4a7819 */ /* 0x000fe4000001142d */
[----:B------:R-:W-:Y:S02]  /*1c60*/  CS2R R42, SRZ ;  /* 0x00000000002a7805 */ /* 0x000fe4000001ff00 */
[----:B------:R-:W-:Y:S02]  /*1c70*/  IADD3 R120, P6, R45, UR14, RZ ;  /* 0x0000000e2d787c10 */ /* 0x000fe4000ffde0ff */
[----:B------:R-:W-:Y:S02]  /*1c80*/  CS2R R44, SRZ ;  /* 0x00000000002c7805 */ /* 0x000fe4000001ff00 */
[----:B------:R-:W-:-:S02]  /*1c90*/  SHF.R.S32.HI R72, RZ, 0x1f, R47 ;  /* 0x0000001fff487819 */ /* 0x000fc4000001142f */
[----:B------:R-:W-:Y:S02]  /*1ca0*/  CS2R R52, SRZ ;  /* 0x0000000000347805 */ /* 0x000fe4000001ff00 */
[----:B------:R-:W-:Y:S02]  /*1cb0*/  IADD3 R124, P5, R47, UR14, RZ ;  /* 0x0000000e2f7c7c10 */ /* 0x000fe4000ffbe0ff */
[----:B------:R-:W-:Y:S02]  /*1cc0*/  CS2R R46, SRZ ;  /* 0x00000000002e7805 */ /* 0x000fe4000001ff00 */
[----:B------:R-:W-:Y:S01]  /*1cd0*/  SHF.R.S32.HI R70, RZ, 0x1f, R49 ;  /* 0x0000001fff467819 */ /* 0x000fe20000011431 */
[----:B------:R-:W-:Y:S01]  /*1ce0*/  IMAD R11, R3, R11, RZ ;  /* 0x0000000b030b7224 */ /* 0x000fe200078e02ff */
[----:B------:R-:W-:Y:S02]  /*1cf0*/  IADD3 R67, P3, R49, UR14, RZ ;  /* 0x0000000e31437c10 */ /* 0x000fe4000ff7e0ff */
[----:B------:R-:W-:-:S02]  /*1d00*/  CS2R R48, SRZ ;  /* 0x0000000000307805 */ /* 0x000fc4000001ff00 */
[----:B------:R-:W-:Y:S02]  /*1d10*/  SHF.R.S32.HI R68, RZ, 0x1f, R8 ;  /* 0x0000001fff447819 */ /* 0x000fe40000011408 */
[----:B------:R-:W-:Y:S02]  /*1d20*/  IADD3 R71, P2, R8, UR14, RZ ;  /* 0x0000000e08477c10 */ /* 0x000fe4000ff5e0ff */
[----:B------:R-:W-:Y:S01]  /*1d30*/  IADD3 R75, P1, R66, UR12, RZ ;  /* 0x0000000c424b7c10 */ /* 0x000fe2000ff3e0ff */
[----:B------:R-:W-:Y:S01]  /*1d40*/  USHF.L.U32 UR12, UR6, 0x5, URZ ;  /* 0x00000005060c7899 */ /* 0x000fe2000800063f */
[----:B------:R-:W-:Y:S01]  /*1d50*/  LOP3.LUT R12, R12, R3, RZ, 0xfc, !PT ;  /* 0x000000030c0c7212 */ /* 0x000fe200078efcff */
[----:B------:R-:W-:Y:S01]  /*1d60*/  USGXT.U32 UR6, UR5, 0xe ;  /* 0x0000000e0506789a */ /* 0x000fe20008000000 */
[----:B------:R-:W-:Y:S02]  /*1d70*/  IADD3.X R78, R78, UR15, RZ, P0, !PT ;  /* 0x0000000f4e4e7c10 */ /* 0x000fe400087fe4ff */
[----:B------:R-:W-:-:S02]  /*1d80*/  IADD3.X R76, R76, UR15, RZ, P4, !PT ;  /* 0x0000000f4c4c7c10 */ /* 0x000fc4000a7fe4ff */
[----:B------:R-:W-:Y:S02]  /*1d90*/  IADD3.X R74, R74, UR15, RZ, P6, !PT ;  /* 0x0000000f4a4a7c10 */ /* 0x000fe4000b7fe4ff */
[----:B------:R-:W-:Y:S02]  /*1da0*/  IADD3.X R72, R72, UR15, RZ, P5, !PT ;  /* 0x0000000f48487c10 */ /* 0x000fe4000affe4ff */
[----:B------:R-:W-:Y:S02]  /*1db0*/  IADD3.X R70, R70, UR15, RZ, P3, !PT ;  /* 0x0000000f46467c10 */ /* 0x000fe40009ffe4ff */
[----:B------:R-:W-:Y:S02]  /*1dc0*/  IADD3.X R68, R68, UR15, RZ, P2, !PT ;  /* 0x0000000f44447c10 */ /* 0x000fe400097fe4ff */
[----:B------:R-:W-:Y:S02]  /*1dd0*/  LEA.HI.X.SX32 R66, R66, UR13, 0x1, P1 ;  /* 0x0000000d42427c11 */ /* 0x000fe400088f0eff */
[----:B------:R-:W-:-:S02]  /*1de0*/  SHF.R.S32.HI R9, RZ, 0x1f, R63 ;  /* 0x0000001fff097819 */ /* 0x000fc4000001143f */
[----:B------:R-:W-:-:S07]  /*1df0*/  LOP3.LUT R8, R12, 0x10, RZ, 0x3c, !PT ;  /* 0x000000100c087812 */ /* 0x000fce00078e3cff */
.L_x_2:
[----:B------:R-:W-:Y:S02]  /*1e00*/  ISETP.GE.AND P0, PT, R3, UR9, PT ;  /* 0x0000000903007c0c */ /* 0x000fe4000bf06270 */
[----:B------:R-:W-:Y:S02]  /*1e10*/  IADD3 R94, P1, R11, R75, RZ ;  /* 0x0000004b0b5e7210 */ /* 0x000fe40007f3e0ff */
[----:B------:R-:W-:Y:S02]  /*1e20*/  LOP3.LUT R77, R3, 0x2, RZ, 0xfc, !PT ;  /* 0x00000002034d7812 */ /* 0x000fe400078efcff */
[----:B------:R-:W-:Y:S02]  /*1e30*/  PRMT R107, RZ, 0x7610, R107 ;  /* 0x00007610ff6b7816 */ /* 0x000fe4000000006b */
[----:B------:R-:W-:Y:S02]  /*1e40*/  LEA.HI.X.SX32 R95, R11, R66, 0x1, P1 ;  /* 0x000000420b5f7211 */ /* 0x000fe400008f0eff */
[----:B------:R-:W-:-:S03]  /*1e50*/  ISETP.GE.AND P1, PT, R77, UR9, PT ;  /* 0x000000094d007c0c */ /* 0x000fc6000bf26270 */
[----:B------:R0:W2:Y:S01]  /*1e60*/  @!P0 LDG.E.U8 R107, desc[UR10][R94.64] ;  /* 0x0000000a5e6b8981 */ /* 0x0000a2000c1e1100 */
[CC--:B------:R-:W-:Y:S02]  /*1e70*/  IADD3 R92, P0, R16.reuse, R75.reuse, RZ ;  /* 0x0000004b105c7210 */ /* 0x0c0fe40007f1e0ff */
[----:B------:R-:W-:Y:S02]  /*1e80*/  LOP3.LUT R77, R3, 0x4, RZ, 0xfc, !PT ;  /* 0x00000004034d7812 */ /* 0x000fe400078efcff */
[----:B------:R-:W-:Y:S02]  /*1e90*/  PRMT R109, RZ, 0x7610, R109 ;  /* 0x00007610ff6d7816 */ /* 0x000fe4000000006d */
[----:B------:R-:W-:Y:S02]  /*1ea0*/  LEA.HI.X.SX32 R93, R16, R66, 0x1, P0 ;  /* 0x00000042105d7211 */ /* 0x000fe400000f0eff */
[----:B------:R-:W-:Y:S02]  /*1eb0*/  ISETP.GE.AND P2, PT, R77, UR9, PT ;  /* 0x000000094d007c0c */ /* 0x000fe4000bf46270 */
[----:B------:R-:W-:Y:S01]  /*1ec0*/  LOP3.LUT R77, R3, 0x6, RZ, 0xfc, !PT ;  /* 0x00000006034d7812 */ /* 0x000fe200078efcff */
[----:B------:R1:W3:Y:S01]  /*1ed0*/  @!P1 LDG.E.U8 R109, desc[UR10][R92.64] ;  /* 0x0000000a5c6d9981 */ /* 0x0002e2000c1e1100 */
[----:B------:R-:W-:-:S02]  /*1ee0*/  IADD3 R96, P0, R17, R75, RZ ;  /* 0x0000004b11607210 */ /* 0x000fc40007f1e0ff */
[----:B------:R-:W-:Y:S02]  /*1ef0*/  ISETP.GE.AND P1, PT, R77, UR9, PT ;  /* 0x000000094d007c0c */ /* 0x000fe4000bf26270 */
[----:B------:R-:W-:Y:S02]  /*1f00*/  PRMT R111, RZ, 0x7610, R111 ;  /* 0x00007610ff6f7816 */ /* 0x000fe4000000006f */
[----:B------:R-:W-:Y:S02]  /*1f10*/  LEA.HI.X.SX32 R97, R17, R66, 0x1, P0 ;  /* 0x0000004211617211 */ /* 0x000fe400000f0eff */
[----:B0-----:R-:W-:Y:S02]  /*1f20*/  IADD3 R94, P0, R18, R75, RZ ;  /* 0x0000004b125e7210 */ /* 0x001fe40007f1e0ff */
[----:B------:R-:W-:Y:S01]  /*1f30*/  LOP3.LUT R77, R3, 0x8, RZ, 0xfc, !PT ;  /* 0x00000008034d7812 */ /* 0x000fe200078efcff */
[----:B------:R0:W4:Y:S01]  /*1f40*/  @!P2 LDG.E.U8 R111, desc[UR10][R96.64] ;  /* 0x0000000a606fa981 */ /* 0x000122000c1e1100 */
[----:B------:R-:W-:-:S02]  /*1f50*/  PRMT R113, RZ, 0x7610, R113 ;  /* 0x00007610ff717816 */ /* 0x000fc40000000071 */
[-C--:B------:R-:W-:Y:S02]  /*1f60*/  LEA.HI.X.SX32 R95, R18, R66.reuse, 0x1, P0 ;  /* 0x00000042125f7211 */ /* 0x080fe400000f0eff */
[----:B------:R-:W-:Y:S02]  /*1f70*/  ISETP.GE.AND P2, PT, R77, UR9, PT ;  /* 0x000000094d007c0c */ /* 0x000fe4000bf46270 */
[----:B------:R-:W-:Y:S01]  /*1f80*/  LOP3.LUT R77, R3, 0xa, RZ, 0xfc, !PT ;  /* 0x0000000a034d7812 */ /* 0x000fe200078efcff */
[----:B------:R5:W4:Y:S01]  /*1f90*/  @!P1 LDG.E.U8 R113, desc[UR10][R94.64] ;  /* 0x0000000a5e719981 */ /* 0x000b22000c1e1100 */
[----:B-1----:R-:W-:Y:S02]  /*1fa0*/  IADD3 R92, P0, R19, R75, RZ ;  /* 0x0000004b135c7210 */ /* 0x002fe40007f1e0ff */
[----:B------:R-:W-:Y:S02]  /*1fb0*/  ISETP.GE.AND P1, PT, R77, UR9, PT ;  /* 0x000000094d007c0c */ /* 0x000fe4000bf26270 */
[----:B------:R-:W-:-:S02]  /*1fc0*/  LEA.HI.X.SX32 R93, R19, R66, 0x1, P0 ;  /* 0x00000042135d7211 */ /* 0x000fc400000f0eff */
[CC--:B0-----:R-:W-:Y:S02]  /*1fd0*/  IADD3 R96, P0, R20.reuse, R75.reuse, RZ ;  /* 0x0000004b14607210 */ /* 0x0c1fe40007f1e0ff */
[----:B------:R-:W-:Y:S02]  /*1fe0*/  PRMT R117, RZ, 0x7610, R117 ;  /* 0x00007610ff757816 */ /* 0x000fe40000000075 */
[----:B------:R-:W-:Y:S02]  /*1ff0*/  LEA.HI.X.SX32 R97, R20, R66, 0x1, P0 ;  /* 0x0000004214617211 */ /* 0x000fe400000f0eff */
[----:B------:R-:W-:Y:S02]  /*2000*/  PRMT R115, RZ, 0x7610, R115 ;  /* 0x00007610ff737816 */ /* 0x000fe40000000073 */
[----:B------:R-:W-:Y:S01]  /*2010*/  LOP3.LUT R77, R3, 0xc, RZ, 0xfc, !PT ;  /* 0x0000000c034d7812 */ /* 0x000fe200078efcff */
[----:B------:R-:W4:Y:S01]  /*2020*/  @!P1 LDG.E.U8 R117, desc[UR10][R96.64] ;  /* 0x0000000a60759981 */ /* 0x000f22000c1e1100 */
[----:B-----5:R-:W-:-:S02]  /*2030*/  IADD3 R94, P0, R21, R75, RZ ;  /* 0x0000004b155e7210 */ /* 0x020fc40007f1e0ff */
[----:B------:R-:W-:Y:S01]  /*2040*/  ISETP.GE.AND P1, PT, R4, UR9, PT ;  /* 0x0000000904007c0c */ /* 0x000fe2000bf26270 */
[----:B------:R0:W5:Y:S01]  /*2050*/  @!P2 LDG.E.U8 R115, desc[UR10][R92.64] ;  /* 0x0000000a5c73a981 */ /* 0x000162000c1e1100 */
[----:B------:R-:W-:Y:S02]  /*2060*/  ISETP.GE.AND P2, PT, R77, UR9, PT ;  /* 0x000000094d007c0c */ /* 0x000fe4000bf46270 */
[----:B------:R-:W-:Y:S02]  /*2070*/  LEA.HI.X.SX32 R95, R21, R66, 0x1, P0 ;  /* 0x00000042155f7211 */ /* 0x000fe400000f0eff */
[----:B------:R-:W-:Y:S02]  /*2080*/  PRMT R125, RZ, 0x7610, R125 ;  /* 0x00007610ff7d7816 */ /* 0x000fe4000000007d */
[----:B0-----:R-:W-:Y:S02]  /*2090*/  IADD3 R92, P0, R13, R75, RZ ;  /* 0x0000004b0d5c7210 */ /* 0x001fe40007f1e0ff */
[----:B------:R-:W-:-:S02]  /*20a0*/  PRMT R121, RZ, 0x7610, R121 ;  /* 0x00007610ff797816 */ /* 0x000fc40000000079 */
[----:B------:R-:W-:-:S04]  /*20b0*/  LEA.HI.X.SX32 R93, R13, R66, 0x1, P0 ;  /* 0x000000420d5d7211 */ /* 0x000fc800000f0eff */
[----:B------:R0:W5:Y:S04]  /*20c0*/  @!P2 LDG.E.U8 R121, desc[UR10][R94.64] ;  /* 0x0000000a5e79a981 */ /* 0x000168000c1e1100 */
[----:B------:R1:W5:Y:S01]  /*20d0*/  @!P1 LDG.E.U8 R125, desc[UR10][R92.64] ;  /* 0x0000000a5c7d9981 */ /* 0x000362000c1e1100 */
[----:B------:R-:W-:-:S04]  /*20e0*/  LOP3.LUT R77, R3, 0x10, RZ, 0xfc, !PT ;  /* 0x00000010034d7812 */ /* 0x000fc800078efcff */
[----:B------:R-:W-:Y:S02]  /*20f0*/  ISETP.GE.AND P2, PT, R77, UR9, PT ;  /* 0x000000094d007c0c */ /* 0x000fe4000bf46270 */
[----:B------:R-:W-:Y:S02]  /*2100*/  LOP3.LUT R77, R3, 0x12, RZ, 0xfc, !PT ;  /* 0x00000012034d7812 */ /* 0x000fe400078efcff */
[CC--:B------:R-:W-:Y:S02]  /*2110*/  IADD3 R96, P0, R22.reuse, R75.reuse, RZ ;  /* 0x0000004b16607210 */ /* 0x0c0fe40007f1e0ff */
[----:B------:R-:W-:Y:S02]  /*2120*/  ISETP.GE.AND P1, PT, R77, UR9, PT ;  /* 0x000000094d007c0c */ /* 0x000fe4000bf26270 */
[----:B------:R-:W-:Y:S02]  /*2130*/  LEA.HI.X.SX32 R97, R22, R66, 0x1, P0 ;  /* 0x0000004216617211 */ /* 0x000fe400000f0eff */
[----:B0-----:R-:W-:-:S02]  /*2140*/  IADD3 R94, P0, R23, R75, RZ ;  /* 0x0000004b175e7210 */ /* 0x001fc40007f1e0ff */
[----:B------:R-:W-:Y:S02]  /*2150*/  LOP3.LUT R77, R3, 0x14, RZ, 0xfc, !PT ;  /* 0x00000014034d7812 */ /* 0x000fe400078efcff */
[----:B------:R-:W-:Y:S02]  /*2160*/  PRMT R119, RZ, 0x7610, R119 ;  /* 0x00007610ff777816 */ /* 0x000fe40000000077 */
[----:B------:R-:W-:Y:S02]  /*2170*/  LEA.HI.X.SX32 R95, R23, R66, 0x1, P0 ;  /* 0x00000042175f7211 */ /* 0x000fe400000f0eff */
[----:B------:R-:W-:Y:S02]  /*2180*/  ISETP.GE.AND P3, PT, R77, UR9, PT ;  /* 0x000000094d007c0c */ /* 0x000fe4000bf66270 */
[----:B------:R-:W-:Y:S01]  /*2190*/  PRMT R123, RZ, 0x7610, R123 ;  /* 0x00007610ff7b7816 */ /* 0x000fe2000000007b */
[----:B------:R-:W5:Y:S01]  /*21a0*/  @!P1 LDG.E.U8 R119, desc[UR10][R94.64] ;  /* 0x0000000a5e779981 */ /* 0x000f62000c1e1100 */
[----:B------:R-:W-:-:S02]  /*21b0*/  LOP3.LUT R77, R3, 0x18, RZ, 0xfc, !PT ;  /* 0x00000018034d7812 */ /* 0x000fc400078efcff */
[C---:B-1----:R-:W-:Y:S02]  /*21c0*/  IADD3 R92, P1, R56.reuse, R75, RZ ;  /* 0x0000004b385c7210 */ /* 0x042fe40007f3e0ff */
[----:B------:R-:W-:Y:S01]  /*21d0*/  LOP3.LUT R79, R3, 0x16, RZ, 0xfc, !PT ;  /* 0x00000016034f7812 */ /* 0x000fe200078efcff */
[----:B------:R0:W5:Y:S01]  /*21e0*/  @!P2 LDG.E.U8 R123, desc[UR10][R96.64] ;  /* 0x0000000a607ba981 */ /* 0x000162000c1e1100 */
[----:B------:R-:W-:Y:S02]  /*21f0*/  ISETP.GE.AND P0, PT, R77, UR9, PT ;  /* 0x000000094d007c0c */ /* 0x000fe4000bf06270 */
[----:B------:R-:W-:Y:S02]  /*2200*/  PRMT R77, RZ, 0x7610, R77 ;  /* 0x00007610ff4d7816 */ /* 0x000fe4000000004d */
[----:B------:R-:W-:Y:S02]  /*2210*/  LEA.HI.X.SX32 R93, R56, R66, 0x1, P1 ;  /* 0x00000042385d7211 */ /* 0x000fe400008f0eff */
[----:B------:R-:W-:-:S02]  /*2220*/  ISETP.GE.AND P4, PT, R79, UR9, PT ;  /* 0x000000094f007c0c */ /* 0x000fc4000bf86270 */
[-C--:B0-----:R-:W-:Y:S01]  /*2230*/  IADD3 R96, P2, R57, R75.reuse, RZ ;  /* 0x0000004b39607210 */ /* 0x081fe20007f5e0ff */
[----:B------:R0:W5:Y:S01]  /*2240*/  @!P3 LDG.E.U8 R77, desc[UR10][R92.64] ;  /* 0x0000000a5c4db981 */ /* 0x000162000c1e1100 */
[----:B------:R-:W-:Y:S02]  /*2250*/  LOP3.LUT R79, R3, 0x1a, RZ, 0xfc, !PT ;  /* 0x0000001a034f7812 */ /* 0x000fe400078efcff */
[----:B------:R-:W-:Y:S02]  /*2260*/  LEA.HI.X.SX32 R97, R57, R66, 0x1, P2 ;  /* 0x0000004239617211 */ /* 0x000fe400010f0eff */
[----:B------:R-:W-:Y:S02]  /*2270*/  ISETP.GE.AND P1, PT, R79, UR9, PT ;  /* 0x000000094f007c0c */ /* 0x000fe4000bf26270 */
[----:B------:R-:W-:Y:S02]  /*2280*/  LOP3.LUT R83, R3, 0x1c, RZ, 0xfc, !PT ;  /* 0x0000001c03537812 */ /* 0x000fe400078efcff */
[----:B0-----:R-:W-:-:S02]  /*2290*/  IADD3 R92, P2, R58, R75, RZ ;  /* 0x0000004b3a5c7210 */ /* 0x001fc40007f5e0ff */
[----:B------:R-:W-:Y:S02]  /*22a0*/  PRMT R79, RZ, 0x7610, R79 ;  /* 0x00007610ff4f7816 */ /* 0x000fe4000000004f */
[-C--:B------:R-:W-:Y:S02]  /*22b0*/  LEA.HI.X.SX32 R93, R58, R66.reuse, 0x1, P2 ;  /* 0x000000423a5d7211 */ /* 0x080fe400010f0eff */
[----:B------:R-:W-:Y:S02]  /*22c0*/  PRMT R81, RZ, 0x7610, R81 ;  /* 0x00007610ff517816 */ /* 0x000fe40000000051 */
[----:B------:R-:W-:Y:S01]  /*22d0*/  IADD3 R94, P2, R59, R75, RZ ;  /* 0x0000004b3b5e7210 */ /* 0x000fe20007f5e0ff */
[----:B------:R0:W5:Y:S01]  /*22e0*/  @!P4 LDG.E.U8 R79, desc[UR10][R96.64] ;  /* 0x0000000a604fc981 */ /* 0x000162000c1e1100 */
[----:B------:R-:W-:Y:S02]  /*22f0*/  ISETP.GE.AND P3, PT, R83, UR9, PT ;  /* 0x0000000953007c0c */ /* 0x000fe4000bf66270 */
[----:B------:R-:W-:Y:S01]  /*2300*/  PRMT R83, RZ, 0x7610, R83 ;  /* 0x00007610ff537816 */ /* 0x000fe20000000053 */
[----:B------:R1:W5:Y:S01]  /*2310*/  @!P0 LDG.E.U8 R81, desc[UR10][R92.64] ;  /* 0x0000000a5c518981 */ /* 0x000362000c1e1100 */
[----:B------:R-:W-:-:S02]  /*2320*/  LEA.HI.X.SX32 R95, R59, R66, 0x1, P2 ;  /* 0x000000423b5f7211 */ /* 0x000fc400010f0eff */
[----:B------:R-:W-:Y:S02]  /*2330*/  ISETP.GE.AND P2, PT, R5, UR9, PT ;  /* 0x0000000905007c0c */ /* 0x000fe4000bf46270 */
[----:B------:R-:W-:Y:S01]  /*2340*/  LOP3.LUT R87, R0, 0x1f, RZ, 0xc0, !PT ;  /* 0x0000001f00577812 */ /* 0x000fe200078ec0ff */
[----:B------:R1:W5:Y:S01]  /*2350*/  @!P1 LDG.E.U8 R83, desc[UR10][R94.64] ;  /* 0x0000000a5e539981 */ /* 0x000362000c1e1100 */
[-C--:B0-----:R-:W-:Y:S02]  /*2360*/  IADD3 R96, P0, R60, R75.reuse, RZ ;  /* 0x0000004b3c607210 */ /* 0x081fe40007f1e0ff */
[----:B-1----:R-:W-:Y:S02]  /*2370*/  IADD3 R92, P1, R14, R75, RZ ;  /* 0x0000004b0e5c7210 */ /* 0x002fe40007f3e0ff */
[----:B------:R-:W-:Y:S02]  /*2380*/  LEA.HI.X.SX32 R97, R60, R66, 0x1, P0 ;  /* 0x000000423c617211 */ /* 0x000fe400000f0eff */
[----:B------:R-:W-:-:S02]  /*2390*/  ISETP.GE.AND P0, PT, R87, UR9, PT ;  /* 0x0000000957007c0c */ /* 0x000fc4000bf06270 */
[----:B------:R-:W-:Y:S02]  /*23a0*/  PRMT R85, RZ, 0x7610, R85 ;  /* 0x00007610ff557816 */ /* 0x000fe40000000055 */
[----:B------:R-:W-:Y:S02]  /*23b0*/  PRMT R87, RZ, 0x7610, R87 ;  /* 0x00007610ff577816 */ /* 0x000fe40000000057 */
[----:B------:R-:W-:Y:S02]  /*23c0*/  LEA.HI.X.SX32 R93, R14, R66, 0x1, P1 ;  /* 0x000000420e5d7211 */ /* 0x000fe400008f0eff */
[----:B------:R0:W5:Y:S01]  /*23d0*/  @!P3 LDG.E.U8 R85, desc[UR10][R96.64] ;  /* 0x0000000a6055b981 */ /* 0x000162000c1e1100 */
[----:B------:R-:W-:-:S03]  /*23e0*/  IADD3 RZ, P1, R63, R67, RZ ;  /* 0x000000433fff7210 */ /* 0x000fc60007f3e0ff */
[----:B------:R1:W5:Y:S01]  /*23f0*/  @!P2 LDG.E.U8 R87, desc[UR10][R92.64] ;  /* 0x0000000a5c57a981 */ /* 0x000362000c1e1100 */
[----:B------:R-:W-:Y:S01]  /*2400*/  BAR.SYNC.DEFER_BLOCKING 0x0 ;  /* 0x0000000000007b1d */ /* 0x000fe20000010000 */
[----:B------:R-:W-:Y:S01]  /*2410*/  IMAD.X R95, R9, 0x1, R70, P1 ;  /* 0x00000001095f7824 */ /* 0x000fe200008e0646 */
[----:B------:R-:W-:-:S05]  /*2420*/  IADD3 RZ, P1, R63, R124, RZ ;  /* 0x0000007c3fff7210 */ /* 0x000fca0007f3e0ff */
[----:B0-----:R-:W-:Y:S01]  /*2430*/  IMAD.X R97, R9, 0x1, R72, P1 ;  /* 0x0000000109617824 */ /* 0x001fe200008e0648 */
[C---:B------:R-:W-:Y:S01]  /*2440*/  IADD3 RZ, P1, R63.reuse, R120, RZ ;  /* 0x000000783fff7210 */ /* 0x040fe20007f3e0ff */
[----:B------:R-:W-:Y:S01]  /*2450*/  IMAD.IADD R94, R63, 0x1, R67 ;  /* 0x000000013f5e7824 */ /* 0x000fe200078e0243 */
[----:B------:R-:W-:-:S03]  /*2460*/  PRMT R89, RZ, 0x7610, R89 ;  /* 0x00007610ff597816 */ /* 0x000fc60000000059 */
[----:B-1----:R-:W-:Y:S01]  /*2470*/  IMAD.X R93, R9, 0x1, R74, P1 ;  /* 0x00000001095d7824 */ /* 0x002fe200008e064a */
[C---:B------:R-:W-:Y:S01]  /*2480*/  IADD3 RZ, P1, R63.reuse, R116, RZ ;  /* 0x000000743fff7210 */ /* 0x040fe20007f3e0ff */
[C---:B------:R-:W-:Y:S01]  /*2490*/  IMAD.IADD R96, R63.reuse, 0x1, R124 ;  /* 0x000000013f607824 */ /* 0x040fe200078e027c */
[----:B------:R-:W-:Y:S01]  /*24a0*/  PRMT R91, RZ, 0x7610, R91 ;  /* 0x00007610ff5b7816 */ /* 0x000fe2000000005b */
[----:B------:R-:W-:Y:S01]  /*24b0*/  IMAD.IADD R92, R63, 0x1, R120 ;  /* 0x000000013f5c7824 */ /* 0x000fe200078e0278 */
[----:B------:R-:W-:Y:S01]  /*24c0*/  PRMT R99, RZ, 0x7610, R99 ;  /* 0x00007610ff637816 */ /* 0x000fe20000000063 */
[----:B------:R0:W5:Y:S04]  /*24d0*/  @!P0 LDG.E.U8 R89, desc[UR10][R94.64] ;  /* 0x0000000a5e598981 */ /* 0x000168000c1e1100 */
[----:B------:R1:W5:Y:S01]  /*24e0*/  @!P0 LDG.E.U8 R91, desc[UR10][R96.64] ;  /* 0x0000000a605b8981 */ /* 0x000362000c1e1100 */
[----:B------:R-:W-:-:S03]  /*24f0*/  PRMT R101, RZ, 0x7610, R101 ;  /* 0x00007610ff657816 */ /* 0x000fc60000000065 */
[----:B------:R1:W5:Y:S01]  /*2500*/  @!P0 LDG.E.U8 R99, desc[UR10][R92.64] ;  /* 0x0000000a5c638981 */ /* 0x000362000c1e1100 */
[----:B0-----:R-:W-:Y:S01]  /*2510*/  IMAD.X R95, R9, 0x1, R76, P1 ;  /* 0x00000001095f7824 */ /* 0x001fe200008e064c */
[----:B------:R-:W-:-:S05]  /*2520*/  IADD3 RZ, P1, R63, R112, RZ ;  /* 0x000000703fff7210 */ /* 0x000fca0007f3e0ff */
[----:B-1----:R-:W-:Y:S01]  /*2530*/  IMAD.X R97, R9, 0x1, R78, P1 ;  /* 0x0000000109617824 */ /* 0x002fe200008e064e */
[C---:B------:R-:W-:Y:S01]  /*2540*/  IADD3 RZ, P1, R63.reuse, R108, RZ ;  /* 0x0000006c3fff7210 */ /* 0x040fe20007f3e0ff */
[----:B------:R-:W-:-:S04]  /*2550*/  IMAD.IADD R94, R63, 0x1, R116 ;  /* 0x000000013f5e7824 */ /* 0x000fc800078e0274 */
[----:B------:R-:W-:Y:S01]  /*2560*/  IMAD.X R93, R9, 0x1, R73, P1 ;  /* 0x00000001095d7824 */ /* 0x000fe200008e0649 */
[C---:B------:R-:W-:Y:S01]  /*2570*/  IADD3 RZ, P1, R63.reuse, R104, RZ ;  /* 0x000000683fff7210 */ /* 0x040fe20007f3e0ff */
[----:B------:R0:W5:Y:S01]  /*2580*/  @!P0 LDG.E.U8 R101, desc[UR10][R94.64] ;  /* 0x0000000a5e658981 */ /* 0x000162000c1e1100 */
[----:B------:R-:W-:Y:S01]  /*2590*/  PRMT R103, RZ, 0x7610, R103 ;  /* 0x00007610ff677816 */ /* 0x000fe20000000067 */
[C---:B------:R-:W-:Y:S01]  /*25a0*/  IMAD.IADD R96, R63.reuse, 0x1, R112 ;  /* 0x000000013f607824 */ /* 0x040fe200078e0270 */
[----:B------:R-:W-:Y:S01]  /*25b0*/  PRMT R105, RZ, 0x7610, R105 ;  /* 0x00007610ff697816 */ /* 0x000fe20000000069 */
[----:B------:R-:W-:-:S03]  /*25c0*/  IMAD.IADD R92, R63, 0x1, R108 ;  /* 0x000000013f5c7824 */ /* 0x000fc600078e026c */
[----:B------:R1:W5:Y:S01]  /*25d0*/  @!P0 LDG.E.U8 R103, desc[UR10][R96.64] ;  /* 0x0000000a60678981 */ /* 0x000362000c1e1100 */
[----:B0-----:R-:W-:Y:S01]  /*25e0*/  IMAD.X R95, R9, 0x1, R69, P1 ;  /* 0x00000001095f7824 */ /* 0x001fe200008e0645 */
[----:B------:R-:W-:Y:S02]  /*25f0*/  IADD3 RZ, P1, R63, R100, RZ ;  /* 0x000000643fff7210 */ /* 0x000fe40007f3e0ff */
[----:B------:R0:W5:Y:S03]  /*2600*/  @!P0 LDG.E.U8 R105, desc[UR10][R92.64] ;  /* 0x0000000a5c698981 */ /* 0x000166000c1e1100 */
[----:B-1----:R-:W-:Y:S01]  /*2610*/  IMAD.X R97, R9, 0x1, R65, P1 ;  /* 0x0000000109617824 */ /* 0x002fe200008e0641 */
[C---:B------:R-:W-:Y:S01]  /*2620*/  IADD3 RZ, P1, R63.reuse, R90, RZ ;  /* 0x0000005a3fff7210 */ /* 0x040fe20007f3e0ff */
[----:B------:R-:W-:-:S04]  /*2630*/  IMAD.IADD R94, R63, 0x1, R104 ;  /* 0x000000013f5e7824 */ /* 0x000fc800078e0268 */
[----:B0-----:R-:W-:Y:S01]  /*2640*/  IMAD.X R93, R9, 0x1, R122, P1 ;  /* 0x00000001095d7824 */ /* 0x001fe200008e067a */
[C---:B------:R-:W-:Y:S01]  /*2650*/  IADD3 RZ, P1, R63.reuse, R88, RZ ;  /* 0x000000583fff7210 */ /* 0x040fe20007f3e0ff */
[C---:B------:R-:W-:Y:S02]  /*2660*/  IMAD.IADD R96, R63.reuse, 0x1, R100 ;  /* 0x000000013f607824 */ /* 0x040fe400078e0264 */
[----:B------:R-:W-:Y:S01]  /*2670*/  IMAD.IADD R92, R63, 0x1, R90 ;  /* 0x000000013f5c7824 */ /* 0x000fe200078e025a */
[----:B--2---:R0:W-:Y:S02]  /*2680*/  STS.U8 [R12+UR8], R107 ;  /* 0x0000006b0c007988 */ /* 0x0041e40008000008 */
[----:B0-----:R-:W-:Y:S02]  /*2690*/  PRMT R107, RZ, 0x7610, R107 ;  /* 0x00007610ff6b7816 */ /* 0x001fe4000000006b */
[----:B---3--:R0:W-:Y:S04]  /*26a0*/  STS.U8 [R12+UR8+0x2], R109 ;  /* 0x0000026d0c007988 */ /* 0x0081e80008000008 */
[----:B------:R1:W2:Y:S01]  /*26b0*/  @!P0 LDG.E.U8 R107, desc[UR10][R94.64] ;  /* 0x0000000a5e6b8981 */ /* 0x0002a2000c1e1100 */
[----:B0-----:R-:W-:Y:S01]  /*26c0*/  PRMT R109, RZ, 0x7610, R109 ;  /* 0x00007610ff6d7816 */ /* 0x001fe2000000006d */
[----:B-1----:R-:W-:Y:S01]  /*26d0*/  IMAD.X R95, R9, 0x1, R118, P1 ;  /* 0x00000001095f7824 */ /* 0x002fe200008e0676 */
[----:B------:R-:W-:Y:S01]  /*26e0*/  IADD3 RZ, P1, R63, R86, RZ ;  /* 0x000000563fff7210 */ /* 0x000fe20007f3e0ff */
[----:B----4-:R0:W-:Y:S04]  /*26f0*/  STS.U8 [R12+UR8+0x4], R111 ;  /* 0x0000046f0c007988 */ /* 0x0101e80008000008 */
[----:B------:R1:W3:Y:S01]  /*2700*/  @!P0 LDG.E.U8 R109, desc[UR10][R96.64] ;  /* 0x0000000a606d8981 */ /* 0x0002e2000c1e1100 */
[----:B0-----:R-:W-:Y:S01]  /*2710*/  PRMT R111, RZ, 0x7610, R111 ;  /* 0x00007610ff6f7816 */ /* 0x001fe2000000006f */
[----:B-1----:R-:W-:Y:S01]  /*2720*/  IMAD.X R97, R9, 0x1, R114, P1 ;  /* 0x0000000109617824 */ /* 0x002fe200008e0672 */
[C---:B------:R-:W-:Y:S01]  /*2730*/  IADD3 RZ, P1, R63.reuse, R84, RZ ;  /* 0x000000543fff7210 */ /* 0x040fe20007f3e0ff */
[----:B------:R0:W-:Y:S01]  /*2740*/  STS.U8 [R12+UR8+0x6], R113 ;  /* 0x000006710c007988 */ /* 0x0001e20008000008 */
[----:B------:R-:W-:-:S03]  /*2750*/  IMAD.IADD R94, R63, 0x1, R88 ;  /* 0x000000013f5e7824 */ /* 0x000fc600078e0258 */
[----:B------:R1:W4:Y:S01]  /*2760*/  @!P0 LDG.E.U8 R111, desc[UR10][R92.64] ;  /* 0x0000000a5c6f8981 */ /* 0x000322000c1e1100 */
[----:B0-----:R-:W-:Y:S01]  /*2770*/  PRMT R113, RZ, 0x7610, R113 ;  /* 0x00007610ff717816 */ /* 0x001fe20000000071 */
[----:B-1----:R-:W-:Y:S01]  /*2780*/  IMAD.X R93, R9, 0x1, R110, P1 ;  /* 0x00000001095d7824 */ /* 0x002fe200008e066e */
[C---:B------:R-:W-:Y:S01]  /*2790*/  IADD3 RZ, P1, R63.reuse, R82, RZ ;  /* 0x000000523fff7210 */ /* 0x040fe20007f3e0ff */
[----:B-----5:R0:W-:Y:S01]  /*27a0*/  STS.U8 [R12+UR8+0x8], R115 ;  /* 0x000008730c007988 */ /* 0x0201e20008000008 */
[----:B------:R-:W-:-:S03]  /*27b0*/  IMAD.IADD R96, R63, 0x1, R86 ;  /* 0x000000013f607824 */ /* 0x000fc600078e0256 */
[----:B------:R1:W5:Y:S01]  /*27c0*/  @!P0 LDG.E.U8 R113, desc[UR10][R94.64] ;  /* 0x0000000a5e718981 */ /* 0x000362000c1e1100 */
[----:B------:R-:W-:-:S03]  /*27d0*/  IMAD.IADD R92, R63, 0x1, R84 ;  /* 0x000000013f5c7824 */ /* 0x000fc600078e0254 */
[----:B------:R1:W-:Y:S01]  /*27e0*/  STS.U8 [R12+UR8+0xa], R117 ;  /* 0x00000a750c007988 */ /* 0x0003e20008000008 */
[----:B0-----:R-:W-:Y:S01]  /*27f0*/  PRMT R115, RZ, 0x7610, R115 ;  /* 0x00007610ff737816 */ /* 0x001fe20000000073 */
[----:B-1----:R-:W-:Y:S01]  /*2800*/  IMAD.X R95, R9, 0x1, R106, P1 ;  /* 0x00000001095f7824 */ /* 0x002fe200008e066a */
[----:B------:R-:W-:-:S04]  /*2810*/  IADD3 RZ, P1, R63, R80, RZ ;  /* 0x000000503fff7210 */ /* 0x000fc80007f3e0ff */
[----:B------:R0:W4:Y:S01]  /*2820*/  @!P0 LDG.E.U8 R115, desc[UR10][R96.64] ;  /* 0x0000000a60738981 */ /* 0x000122000c1e1100 */
[----:B------:R-:W-:-:S03]  /*2830*/  PRMT R117, RZ, 0x7610, R117 ;  /* 0x00007610ff757816 */ /* 0x000fc60000000075 */
[----:B------:R1:W-:Y:S04]  /*2840*/  STS.U8 [R12+UR8+0xe], R125 ;  /* 0x00000e7d0c007988 */ /* 0x0003e80008000008 */
[----:B------:R1:W2:Y:S01]  /*2850*/  @!P0 LDG.E.U8 R117, desc[UR10][R92.64] ;  /* 0x0000000a5c758981 */ /* 0x0002a2000c1e1100 */
[----:B0-----:R-:W-:-:S03]  /*2860*/  IMAD.X R97, R9, 0x1, R102, P1 ;  /* 0x0000000109617824 */ /* 0x001fc600008e0666 */
[----:B------:R0:W-:Y:S01]  /*2870*/  STS.U8 [R12+UR8+0xc], R121 ;  /* 0x00000c790c007988 */ /* 0x0001e20008000008 */
[C---:B------:R-:W-:Y:S01]  /*2880*/  IMAD.IADD R96, R63.reuse, 0x1, R80 ;  /* 0x000000013f607824 */ /* 0x040fe200078e0250 */
[----:B-1----:R-:W-:Y:S02]  /*2890*/  PRMT R125, RZ, 0x7610, R125 ;  /* 0x00007610ff7d7816 */ /* 0x002fe4000000007d */
[C---:B------:R-:W-:Y:S01]  /*28a0*/  IADD3 R92, P1, R63.reuse, R71, RZ ;  /* 0x000000473f5c7210 */ /* 0x040fe20007f3e0ff */
[----:B------:R-:W-:-:S03]  /*28b0*/  IMAD.IADD R94, R63, 0x1, R82 ;  /* 0x000000013f5e7824 */ /* 0x000fc600078e0252 */
[----:B------:R1:W4:Y:S01]  /*28c0*/  @!P0 LDG.E.U8 R125, desc[UR10][R96.64] ;  /* 0x0000000a607d8981 */ /* 0x000322000c1e1100 */
[----:B0-----:R-:W-:Y:S01]  /*28d0*/  PRMT R121, RZ, 0x7610, R121 ;  /* 0x00007610ff797816 */ /* 0x001fe20000000079 */
[----:B------:R-:W-:Y:S01]  /*28e0*/  IMAD.X R93, R9, 0x1, R68, P1 ;  /* 0x00000001095d7824 */ /* 0x000fe200008e0644 */
[----:B------:R-:W-:-:S04]  /*28f0*/  IADD3 RZ, P1, R63, R10, RZ ;  /* 0x0000000a3fff7210 */ /* 0x000fc80007f3e0ff */
[----:B------:R0:W4:Y:S01]  /*2900*/  @!P0 LDG.E.U8 R121, desc[UR10][R94.64] ;  /* 0x0000000a5e798981 */ /* 0x000122000c1e1100 */
[----:B-1----:R-:W-:Y:S02]  /*2910*/  PRMT R97, RZ, 0x7610, R97 ;  /* 0x00007610ff617816 */ /* 0x002fe40000000061 */
[----:B------:R-:W-:-:S04]  /*2920*/  PRMT R96, RZ, 0x7610, R96 ;  /* 0x00007610ff607816 */ /* 0x000fc80000000060 */
[----:B------:R-:W4:Y:S01]  /*2930*/  @!P0 LDG.E.U8 R97, desc[UR10][R92.64] ;  /* 0x0000000a5c618981 */ /* 0x000f22000c1e1100 */
[----:B0-----:R-:W-:Y:S02]  /*2940*/  IMAD.IADD R94, R63, 0x1, R10 ;  /* 0x000000013f5e7824 */ /* 0x001fe400078e020a */
[----:B------:R-:W-:-:S05]  /*2950*/  IMAD.X R95, R9, 0x1, R98, P1 ;  /* 0x00000001095f7824 */ /* 0x000fca00008e0662 */
[----:B------:R-:W4:Y:S04]  /*2960*/  @!P0 LDG.E.U8 R96, desc[UR10][R94.64] ;  /* 0x0000000a5e608981 */ /* 0x000f28000c1e1100 */
[----:B------:R0:W-:Y:S04]  /*2970*/  STS.U8 [R8+UR8], R123 ;  /* 0x0000007b08007988 */ /* 0x0001e80008000008 */
[----:B------:R0:W-:Y:S04]  /*2980*/  STS.U8 [R8+UR8+0x2], R119 ;  /* 0x0000027708007988 */ /* 0x0001e80008000008 */
        /* <DEDUP_REMOVED lines=8> */
[----:B------:R0:W-:Y:S01]  /*2a10*/  STS.U8 [R62+UR8+0xb00], R105 ;  /* 0x000b00693e007988 */ /* 0x0001e20008000008 */
[----:B------:R-:W-:Y:S01]  /*2a20*/  UMOV UR5, 0xc0000010 ;  /* 0xc000001000057882 */ /* 0x000fe20000000000 */
[----:B------:R-:W-:-:S02]  /*2a30*/  UMOV UR7, 0xc0000010 ;  /* 0xc000001000077882 */ /* 0x000fc40000000000 */
[----:B---3--:R0:W-:Y:S04]  /*2a40*/  STS.U8 [R62+UR8+0xc00], R109 ;  /* 0x000c006d3e007988 */ /* 0x0081e80008000008 */
[----:B-----5:R0:W-:Y:S04]  /*2a50*/  STS.U8 [R62+UR8+0xd00], R113 ;  /* 0x000d00713e007988 */ /* 0x0201e80008000008 */
[----:B--2---:R0:W-:Y:S04]  /*2a60*/  STS.U8 [R62+UR8+0xe00], R117 ;  /* 0x000e00753e007988 */ /* 0x0041e80008000008 */
[----:B----4-:R0:W-:Y:S04]  /*2a70*/  STS.U8 [R62+UR8+0xf00], R125 ;  /* 0x000f007d3e007988 */ /* 0x0101e80008000008 */
        /* <DEDUP_REMOVED lines=9> */
[----:B------:R1:W-:Y:S06]  /*2b10*/  MEMBAR.ALL.CTA ;  /* 0x0000000000007992 */ /* 0x0003ec0000008000 */
[----:B-1----:R-:W1:Y:S02]  /*2b20*/  FENCE.VIEW.ASYNC.S ;  /* 0x00000000000073c6 */ /* 0x002e640000000000 */
[----:B-1----:R-:W-:Y:S06]  /*2b30*/  BAR.SYNC.DEFER_BLOCKING 0x0 ;  /* 0x0000000000007b1d */ /* 0x002fec0000010000 */
[----:B------:R-:W-:-:S06]  /*2b40*/  WARPGROUP.ARRIVE ;  /* 0x00000000000079c5 */ /* 0x000fcc0000000000 */
[----:B------:R-:W-:Y:S01]  /*2b50*/  QGMMA.64x64x32.F32.E4M3.E4M3 R24, gdesc[UR4], R24, gsb0 ;  /* 0x00e00000041879f3 */ /* 0x000fe20008000818 */
[----:B------:R-:W-:Y:S02]  /*2b60*/  USHF.R.S32.HI UR5, URZ, 0x1f, UR12 ;  /* 0x0000001f3f057899 */ /* 0x000fe4000801140c */
[----:B------:R-:W-:Y:S01]  /*2b70*/  IADD3 R84, P4, R84, UR12, RZ ;  /* 0x0000000c54547c10 */ /* 0x000fe2000ff9e0ff */
[----:B------:R-:W-:-:S03]  /*2b80*/  VIADD R64, R64, 0xffffffff ;  /* 0xffffffff40407836 */ /* 0x000fc60000000000 */
[----:B------:R-:W-:Y:S02]  /*2b90*/  IADD3.X R110, R110, UR5, RZ, P4, !PT ;  /* 0x000000056e6e7c10 */ /* 0x000fe4000a7fe4ff */
[----:B------:R-:W-:Y:S02]  /*2ba0*/  IADD3 R112, P4, R112, UR12, RZ ;  /* 0x0000000c70707c10 */ /* 0x000fe4000ff9e0ff */
[----:B------:R-:W-:Y:S02]  /*2bb0*/  IADD3 R10, P1, R10, UR12, RZ ;  /* 0x0000000c0a0a7c10 */ /* 0x000fe4000ff3e0ff */
[----:B------:R-:W-:Y:S02]  /*2bc0*/  IADD3 R80, P2, R80, UR12, RZ ;  /* 0x0000000c50507c10 */ /* 0x000fe4000ff5e0ff */
[----:B------:R-:W-:Y:S02]  /*2bd0*/  IADD3.X R78, R78, UR5, RZ, P4, !PT ;  /* 0x000000054e4e7c10 */ /* 0x000fe4000a7fe4ff */
[----:B------:R-:W-:-:S02]  /*2be0*/  ISETP.NE.U32.AND P4, PT, R64, RZ, PT ;  /* 0x000000ff4000720c */ /* 0x000fc40003f85070 */
[----:B------:R-:W-:Y:S02]  /*2bf0*/  IADD3 R82, P3, R82, UR12, RZ ;  /* 0x0000000c52527c10 */ /* 0x000fe4000ff7e0ff */
[----:B------:R-:W-:Y:S02]  /*2c00*/  IADD3.X R98, R98, UR5, RZ, P1, !PT ;  /* 0x0000000562627c10 */ /* 0x000fe40008ffe4ff */
[----:B------:R-:W-:Y:S02]  /*2c10*/  IADD3.X R102, R102, UR5, RZ, P2, !PT ;  /* 0x0000000566667c10 */ /* 0x000fe400097fe4ff */
[----:B------:R-:W-:Y:S02]  /*2c20*/  IADD3 R86, P5, R86, UR12, RZ ;  /* 0x0000000c56567c10 */ /* 0x000fe4000ffbe0ff */
[----:B------:R-:W-:Y:S02]  /*2c30*/  IADD3 R88, P6, R88, UR12, RZ ;  /* 0x0000000c58587c10 */ /* 0x000fe4000ffde0ff */
[----:B------:R-:W-:-:S02]  /*2c40*/  IADD3 R90, P0, R90, UR12, RZ ;  /* 0x0000000c5a5a7c10 */ /* 0x000fc4000ff1e0ff */
[----:B------:R-:W-:Y:S02]  /*2c50*/  IADD3 R100, P1, R100, UR12, RZ ;  /* 0x0000000c64647c10 */ /* 0x000fe4000ff3e0ff */
[----:B------:R-:W-:Y:S02]  /*2c60*/  IADD3 R104, P2, R104, UR12, RZ ;  /* 0x0000000c68687c10 */ /* 0x000fe4000ff5e0ff */
[----:B------:R-:W-:Y:S02]  /*2c70*/  IADD3.X R106, R106, UR5, RZ, P3, !PT ;  /* 0x000000056a6a7c10 */ /* 0x000fe40009ffe4ff */
[----:B------:R-:W-:Y:S02]  /*2c80*/  IADD3 R108, P3, R108, UR12, RZ ;  /* 0x0000000c6c6c7c10 */ /* 0x000fe4000ff7e0ff */
[----:B------:R-:W-:Y:S02]  /*2c90*/  IADD3.X R114, R114, UR5, RZ, P5, !PT ;  /* 0x0000000572727c10 */ /* 0x000fe4000affe4ff */
[----:B------:R-:W-:-:S02]  /*2ca0*/  IADD3.X R118, R118, UR5, RZ, P6, !PT ;  /* 0x0000000576767c10 */ /* 0x000fc4000b7fe4ff */
[----:B------:R-:W-:Y:S02]  /*2cb0*/  IADD3.X R122, R122, UR5, RZ, P0, !PT ;  /* 0x000000057a7a7c10 */ /* 0x000fe400087fe4ff */
[----:B------:R-:W-:Y:S02]  /*2cc0*/  IADD3.X R65, R65, UR5, RZ, P1, !PT ;  /* 0x0000000541417c10 */ /* 0x000fe40008ffe4ff */
[----:B------:R-:W-:Y:S02]  /*2cd0*/  IADD3.X R69, R69, UR5, RZ, P2, !PT ;  /* 0x0000000545457c10 */ /* 0x000fe400097fe4ff */
[----:B------:R-:W-:Y:S02]  /*2ce0*/  IADD3 R116, P5, R116, UR12, RZ ;  /* 0x0000000c74747c10 */ /* 0x000fe4000ffbe0ff */
[----:B------:R-:W-:Y:S02]  /*2cf0*/  IADD3 R120, P6, R120, UR12, RZ ;  /* 0x0000000c78787c10 */ /* 0x000fe4000ffde0ff */
[----:B------:R-:W-:-:S02]  /*2d00*/  IADD3 R124, P0, R124, UR12, RZ ;  /* 0x0000000c7c7c7c10 */ /* 0x000fc4000ff1e0ff */
[----:B------:R-:W-:Y:S02]  /*2d10*/  IADD3 R67, P1, R67, UR12, RZ ;  /* 0x0000000c43437c10 */ /* 0x000fe4000ff3e0ff */
[----:B------:R-:W-:Y:S02]  /*2d20*/  IADD3 R71, P2, R71, UR12, RZ ;  /* 0x0000000c47477c10 */ /* 0x000fe4000ff5e0ff */
[----:B------:R-:W-:Y:S01]  /*2d30*/  IADD3.X R73, R73, UR5, RZ, P3, !PT ;  /* 0x0000000549497c10 */ /* 0x000fe20009ffe4ff */
[----:B------:R-:W-:Y:S01]  /*2d40*/  UIADD3 UR9, UR9, -0x20, URZ ;  /* 0xffffffe009097890 */ /* 0x000fe2000fffe03f */
[----:B------:R-:W-:Y:S02]  /*2d50*/  IADD3 R75, P3, R15, R75, RZ ;  /* 0x0000004b0f4b7210 */ /* 0x000fe40007f7e0ff */
[----:B------:R-:W-:Y:S02]  /*2d60*/  IADD3.X R76, R76, UR5, RZ, P5, !PT ;  /* 0x000000054c4c7c10 */ /* 0x000fe4000affe4ff */
[----:B------:R-:W-:-:S02]  /*2d70*/  IADD3.X R74, R74, UR5, RZ, P6, !PT ;  /* 0x000000054a4a7c10 */ /* 0x000fc4000b7fe4ff */
[----:B------:R-:W-:Y:S02]  /*2d80*/  IADD3.X R72, R72, UR5, RZ, P0, !PT ;  /* 0x0000000548487c10 */ /* 0x000fe400087fe4ff */
[----:B------:R-:W-:Y:S02]  /*2d90*/  IADD3.X R70, R70, UR5, RZ, P1, !PT ;  /* 0x0000000546467c10 */ /* 0x000fe40008ffe4ff */
[----:B------:R-:W-:Y:S02]  /*2da0*/  IADD3.X R68, R68, UR5, RZ, P2, !PT ;  /* 0x0000000544447c10 */ /* 0x000fe400097fe4ff */
[----:B------:R-:W-:Y:S01]  /*2db0*/  LEA.HI.X.SX32 R66, R15, R66, 0x1, P3 ;  /* 0x000000420f427211 */ /* 0x000fe200018f0eff */
[----:B------:R-:W-:Y:S02]  /*2dc0*/  WARPGROUP.DEPBAR.LE gsb0, 0x0 ;  /* 0x00008000000079c5 */ /* 0x000fe40000010000 */
[----:B0-----:R-:W-:Y:S05]  /*2dd0*/  @P4 BRA `(.L_x_2) ;  /* 0xfffffff000084947 */ /* 0x001fea000383ffff */
.L_x_1:
[----:B------:R-:W-:Y:S01]  /*2de0*/  F2FP.SATFINITE.E4M3.F32.PACK_AB_MERGE_C R24, R25, R24, RZ ;  /* 0x000000181918723e */ /* 0x000fe200048070ff */
[C---:B------:R-:W-:Y:S01]  /*2df0*/  IMAD.SHL.U32 R9, R0.reuse, 0x100, RZ ;  /* 0x0000010000097824 */ /* 0x040fe200078e00ff */
[----:B------:R-:W-:Y:S01]  /*2e00*/  F2FP.SATFINITE.E4M3.F32.PACK_AB_MERGE_C R28, R29, R28, RZ ;  /* 0x0000001c1d1c723e */ /* 0x000fe200048070ff */
[----:B------:R-:W-:Y:S01]  /*2e10*/  IMAD.SHL.U32 R8, R0, 0x10, RZ ;  /* 0x0000001000087824 */ /* 0x000fe200078e00ff */
[----:B------:R-:W-:Y:S01]  /*2e20*/  F2FP.SATFINITE.E4M3.F32.PACK_AB_MERGE_C R26, R27, R26, RZ ;  /* 0x0000001a1b1a723e */ /* 0x000fe200048070ff */
[----:B------:R-:W-:Y:S01]  /*2e30*/  BAR.SYNC.DEFER_BLOCKING 0x0 ;  /* 0x0000000000007b1d */ /* 0x000fe20000010000 */
[----:B------:R-:W-:Y:S01]  /*2e40*/  F2FP.SATFINITE.E4M3.F32.PACK_AB_MERGE_C R30, R31, R30, RZ ;  /* 0x0000001e1f1e723e */ /* 0x000fe200048070ff */
[----:B------:R-:W-:Y:S01]  /*2e50*/  IMAD.IADD R29, R6, 0x1, R4 ;  /* 0x00000001061d7824 */ /* 0x000fe200078e0204 */
[----:B------:R-:W-:Y:S02]  /*2e60*/  F2FP.SATFINITE.E4M3.F32.PACK_AB_MERGE_C R34, R35, R34, RZ ;  /* 0x000000222322723e */ /* 0x000fe400048070ff */
[----:B------:R-:W-:Y:S01]  /*2e70*/  LOP3.LUT R24, R24, 0xffff, RZ, 0xc0, !PT ;  /* 0x0000ffff18187812 */ /* 0x000fe200078ec0ff */
[----:B------:R-:W-:Y:S01]  /*2e80*/  ULDC.64 UR6, c[0x0][0x228] ;  /* 0x00008a0000067ab9 */ /* 0x000fe20000000a00 */
[----:B------:R-:W-:Y:S01]  /*2e90*/  LOP3.LUT R11, R28, 0xffff, RZ, 0xc0, !PT ;  /* 0x0000ffff1c0b7812 */ /* 0x000fe200078ec0ff */
[----:B------:R-:W-:Y:S01]  /*2ea0*/  ULDC UR4, c[0x0][0x244] ;  /* 0x0000910000047ab9 */ /* 0x000fe20000000800 */
[----:B------:R-:W-:-:S02]  /*2eb0*/  F2FP.SATFINITE.E4M3.F32.PACK_AB_MERGE_C R46, R47, R46, RZ ;  /* 0x0000002e2f2e723e */ /* 0x000fc400048070ff */
[----:B------:R-:W-:Y:S02]  /*2ec0*/  LOP3.LUT R10, R9, 0x800, RZ, 0xc0, !PT ;  /* 0x00000800090a7812 */ /* 0x000fe400078ec0ff */
[----:B------:R-:W-:Y:S02]  /*2ed0*/  LOP3.LUT R16, R26, 0xffff, RZ, 0xc0, !PT ;  /* 0x0000ffff1a107812 */ /* 0x000fe400078ec0ff */
[----:B------:R-:W-:Y:S02]  /*2ee0*/  LOP3.LUT R47, R30, 0xffff, RZ, 0xc0, !PT ;  /* 0x0000ffff1e2f7812 */ /* 0x000fe400078ec0ff */
[----:B------:R-:W-:Y:S02]  /*2ef0*/  LOP3.LUT R63, R34, 0xffff, RZ, 0xc0, !PT ;  /* 0x0000ffff223f7812 */ /* 0x000fe400078ec0ff */
[----:B------:R-:W-:Y:S02]  /*2f00*/  LOP3.LUT R9, R8, 0x70, RZ, 0xc0, !PT ;  /* 0x0000007008097812 */ /* 0x000fe400078ec0ff */
[----:B------:R-:W-:-:S02]  /*2f10*/  LOP3.LUT R15, R7, 0x800, RZ, 0xc0, !PT ;  /* 0x00000800070f7812 */ /* 0x000fc400078ec0ff */
[----:B------:R-:W-:Y:S02]  /*2f20*/  LOP3.LUT R14, R8, 0x3f0, RZ, 0xc0, !PT ;  /* 0x000003f0080e7812 */ /* 0x000fe400078ec0ff */
[----:B------:R-:W-:Y:S02]  /*2f30*/  F2FP.SATFINITE.E4M3.F32.PACK_AB_MERGE_C R32, R33, R32, RZ ;  /* 0x000000202120723e */ /* 0x000fe400048070ff */
[----:B------:R-:W-:Y:S02]  /*2f40*/  SHF.R.U32.HI R7, RZ, 0x8, R24 ;  /* 0x00000008ff077819 */ /* 0x000fe40000011618 */
[----:B------:R-:W-:Y:S02]  /*2f50*/  SHF.R.U32.HI R8, RZ, 0x8, R11 ;  /* 0x00000008ff087819 */ /* 0x000fe4000001160b */
[----:B------:R-:W-:Y:S02]  /*2f60*/  PRMT R13, R63, 0x3340, R0 ;  /* 0x000033403f0d7816 */ /* 0x000fe40000000000 */
[----:B------:R-:W-:-:S02]  /*2f70*/  PRMT R12, R16, 0x3340, R47 ;  /* 0x00003340100c7816 */ /* 0x000fc4000000002f */
[----:B------:R-:W-:Y:S02]  /*2f80*/  LOP3.LUT R61, R32, 0xffff, RZ, 0xc0, !PT ;  /* 0x0000ffff203d7812 */ /* 0x000fe400078ec0ff */
[----:B------:R-:W-:Y:S02]  /*2f90*/  LOP3.LUT R8, R8, 0xffff, RZ, 0xc0, !PT ;  /* 0x0000ffff08087812 */ /* 0x000fe400078ec0ff */
[----:B------:R-:W-:Y:S02]  /*2fa0*/  LOP3.LUT R7, R7, 0xffff, RZ, 0xc0, !PT ;  /* 0x0000ffff07077812 */ /* 0x000fe400078ec0ff */
[----:B------:R-:W-:Y:S02]  /*2fb0*/  F2FP.SATFINITE.E4M3.F32.PACK_AB_MERGE_C R44, R45, R44, RZ ;  /* 0x0000002c2d2c723e */ /* 0x000fe400048070ff */
[----:B------:R-:W-:Y:S02]  /*2fc0*/  F2FP.SATFINITE.E4M3.F32.PACK_AB_MERGE_C R36, R37, R36, RZ ;  /* 0x000000242524723e */ /* 0x000fe400048070ff */
[----:B------:R-:W-:-:S02]  /*2fd0*/  F2FP.SATFINITE.E4M3.F32.PACK_AB_MERGE_C R38, R39, R38, RZ ;  /* 0x000000262726723e */ /* 0x000fc400048070ff */
[----:B------:R-:W-:Y:S02]  /*2fe0*/  F2FP.SATFINITE.E4M3.F32.PACK_AB_MERGE_C R40, R41, R40, RZ ;  /* 0x000000282928723e */ /* 0x000fe400048070ff */
[----:B------:R-:W-:Y:S02]  /*2ff0*/  F2FP.SATFINITE.E4M3.F32.PACK_AB_MERGE_C R42, R43, R42, RZ ;  /* 0x0000002a2b2a723e */ /* 0x000fe400048070ff */
[----:B------:R-:W-:Y:S02]  /*3000*/  F2FP.SATFINITE.E4M3.F32.PACK_AB_MERGE_C R48, R49, R48, RZ ;  /* 0x000000303130723e */ /* 0x000fe400048070ff */
[----:B------:R-:W-:Y:S02]  /*3010*/  F2FP.SATFINITE.E4M3.F32.PACK_AB_MERGE_C R50, R51, R50, RZ ;  /* 0x000000323332723e */ /* 0x000fe400048070ff */
[----:B------:R-:W-:Y:S02]  /*3020*/  F2FP.SATFINITE.E4M3.F32.PACK_AB_MERGE_C R52, R53, R52, RZ ;  /* 0x000000343534723e */ /* 0x000fe400048070ff */
[----:B------:R-:W-:-:S02]  /*3030*/  F2FP.SATFINITE.E4M3.F32.PACK_AB_MERGE_C R54, R55, R54, RZ ;  /* 0x000000363736723e */ /* 0x000fc400048070ff */
[----:B------:R-:W-:Y:S02]  /*3040*/  IADD3 R9, R9, UR8, R10 ;  /* 0x0000000809097c10 */ /* 0x000fe4000fffe00a */
[----:B------:R-:W-:Y:S02]  /*3050*/  IADD3 R14, R14, UR8, R15 ;  /* 0x000000080e0e7c10 */ /* 0x000fe4000fffe00f */
[----:B------:R-:W-:Y:S01]  /*3060*/  PRMT R45, R12, 0x5410, R13 ;  /* 0x000054100c2d7816 */ /* 0x000fe2000000000d */
[----:B------:R-:W-:Y:S01]  /*3070*/  IMAD.IADD R13, R6, 0x1, R5 ;  /* 0x00000001060d7824 */ /* 0x000fe200078e0205 */
[----:B------:R-:W-:Y:S02]  /*3080*/  PRMT R10, R24, 0x3340, R11 ;  /* 0x00003340180a7816 */ /* 0x000fe4000000000b */
[C---:B------:R-:W-:Y:S02]  /*3090*/  LOP3.LUT R41, R6.reuse, R3, RZ, 0xfc, !PT ;  /* 0x0000000306297212 */ /* 0x040fe400078efcff */
[----:B------:R-:W-:-:S02]  /*30a0*/  LOP3.LUT R12, R6, 0x3c, R3, 0xfe, !PT ;  /* 0x0000003c060c7812 */ /* 0x000fc400078efe03 */
[C-C-:B------:R-:W-:Y:S02]  /*30b0*/  LOP3.LUT R18, R6.reuse, 0x3a, R3.reuse, 0xfe, !PT ;  /* 0x0000003a06127812 */ /* 0x140fe400078efe03 */
[C-C-:B------:R-:W-:Y:S02]  /*30c0*/  LOP3.LUT R26, R6.reuse, 0x38, R3.reuse, 0xfe, !PT ;  /* 0x00000038061a7812 */ /* 0x140fe400078efe03 */
[C-C-:B------:R-:W-:Y:S02]  /*30d0*/  LOP3.LUT R34, R6.reuse, 0x36, R3.reuse, 0xfe, !PT ;  /* 0x0000003606227812 */ /* 0x140fe400078efe03 */
[C-C-:B------:R-:W-:Y:S02]  /*30e0*/  LOP3.LUT R32, R6.reuse, 0x34, R3.reuse, 0xfe, !PT ;  /* 0x0000003406207812 */ /* 0x140fe400078efe03 */
[C-C-:B------:R-:W-:Y:S02]  /*30f0*/  LOP3.LUT R49, R6.reuse, 0x32, R3.reuse, 0xfe, !PT ;  /* 0x0000003206317812 */ /* 0x140fe400078efe03 */
        /* <DEDUP_REMOVED lines=20> */
[----:B------:R-:W-:Y:S02]  /*3240*/  LOP3.LUT R43, R6, 0x2, R3, 0xfe, !PT ;  /* 0x00000002062b7812 */ /* 0x000fe400078efe03 */
[----:B------:R-:W-:Y:S02]  /*3250*/  PRMT R11, R61, 0x3340, R0 ;  /* 0x000033403d0b7816 */ /* 0x000fe40000000000 */
[----:B------:R-:W-:Y:S02]  /*3260*/  PRMT R8, R7, 0x3340, R8 ;  /* 0x0000334007087816 */ /* 0x000fe40000000008 */
[C---:B------:R-:W-:Y:S01]  /*3270*/  LEA.HI R3, R0.reuse, R6, RZ, 0x1a ;  /* 0x0000000600037211 */ /* 0x040fe200078fd0ff */
[----:B------:R-:W-:Y:S01]  /*3280*/  IMAD.SHL.U32 R0, R0, 0x8, RZ ;  /* 0x0000000800007824 */ /* 0x000fe200078e00ff */
[----:B------:R-:W-:-:S02]  /*3290*/  SHF.R.U32.HI R6, RZ, 0x8, R61 ;  /* 0x00000008ff067819 */ /* 0x000fc4000001163d */
[----:B------:R-:W-:Y:S02]  /*32a0*/  SHF.R.U32.HI R5, RZ, 0x8, R47 ;  /* 0x00000008ff057819 */ /* 0x000fe4000001162f */
[----:B------:R-:W-:Y:S02]  /*32b0*/  SHF.R.U32.HI R4, RZ, 0x8, R16 ;  /* 0x00000008ff047819 */ /* 0x000fe40000011610 */
[----:B------:R-:W-:Y:S02]  /*32c0*/  SHF.R.U32.HI R7, RZ, 0x8, R63 ;  /* 0x00000008ff077819 */ /* 0x000fe4000001163f */
[----:B------:R-:W-:Y:S02]  /*32d0*/  PRMT R11, R10, 0x5410, R11 ;  /* 0x000054100a0b7816 */ /* 0x000fe4000000000b */
[----:B------:R-:W-:Y:S02]  /*32e0*/  LOP3.LUT R6, R6, 0xffff, RZ, 0xc0, !PT ;  /* 0x0000ffff06067812 */ /* 0x000fe400078ec0ff */
[----:B------:R-:W-:-:S02]  /*32f0*/  LOP3.LUT R10, R5, 0xffff, RZ, 0xc0, !PT ;  /* 0x0000ffff050a7812 */ /* 0x000fc400078ec0ff */
[----:B------:R-:W-:Y:S02]  /*3300*/  LOP3.LUT R47, R4, 0xffff, RZ, 0xc0, !PT ;  /* 0x0000ffff042f7812 */ /* 0x000fe400078ec0ff */
[----:B------:R-:W-:Y:S02]  /*3310*/  LOP3.LUT R7, R7, 0xffff, RZ, 0xc0, !PT ;  /* 0x0000ffff07077812 */ /* 0x000fe400078ec0ff */
[----:B------:R-:W-:Y:S02]  /*3320*/  PRMT R5, R6, 0x3340, R1 ;  /* 0x0000334006057816 */ /* 0x000fe40000000001 */
[----:B------:R-:W-:Y:S02]  /*3330*/  PRMT R10, R47, 0x3340, R10 ;  /* 0x000033402f0a7816 */ /* 0x000fe4000000000a */
[----:B------:R-:W-:Y:S02]  /*3340*/  PRMT R7, R7, 0x3340, R2 ;  /* 0x0000334007077816 */ /* 0x000fe40000000002 */
[----:B------:R-:W-:-:S02]  /*3350*/  LOP3.LUT R0, R0, 0x380, RZ, 0xc0, !PT ;  /* 0x0000038000007812 */ /* 0x000fc400078ec0ff */
[----:B------:R-:W-:Y:S02]  /*3360*/  LOP3.LUT R36, R36, 0xffff, RZ, 0xc0, !PT ;  /* 0x0000ffff24247812 */ /* 0x000fe400078ec0ff */
[----:B------:R-:W-:Y:S01]  /*3370*/  PRMT R5, R8, 0x5410, R5 ;  /* 0x0000541008057816 */ /* 0x000fe20000000005 */
[----:B------:R-:W-:Y:S01]  /*3380*/  IMAD.IADD R22, R0, 0x1, R9 ;  /* 0x0000000100167824 */ /* 0x000fe200078e0209 */
[----:B------:R-:W-:Y:S02]  /*3390*/  PRMT R7, R10, 0x5410, R7 ;  /* 0x000054100a077816 */ /* 0x000fe40000000007 */
[----:B------:R-:W-:Y:S02]  /*33a0*/  LOP3.LUT R38, R38, 0xffff, RZ, 0xc0, !PT ;  /* 0x0000ffff26267812 */ /* 0x000fe400078ec0ff */
[--C-:B------:R-:W-:Y:S02]  /*33b0*/  PRMT R8, R11, 0x4210, R36.reuse ;  /* 0x000042100b087816 */ /* 0x100fe40000000024 */
[----:B------:R-:W-:-:S02]  /*33c0*/  PRMT R9, R5, 0x5210, R36 ;  /* 0x0000521005097816 */ /* 0x000fc40000000024 */
[--C-:B------:R-:W-:Y:S02]  /*33d0*/  PRMT R10, R45, 0x4210, R38.reuse ;  /* 0x000042102d0a7816 */ /* 0x100fe40000000026 */
[----:B------:R-:W-:Y:S02]  /*33e0*/  PRMT R11, R7, 0x5210, R38 ;  /* 0x00005210070b7816 */ /* 0x000fe40000000026 */
[----:B------:R-:W-:Y:S02]  /*33f0*/  LOP3.LUT R48, R48, 0xffff, RZ, 0xc0, !PT ;  /* 0x0000ffff30307812 */ /* 0x000fe400078ec0ff */
[----:B------:R-:W-:Y:S01]  /*3400*/  LOP3.LUT R40, R40, 0xffff, RZ, 0xc0, !PT ;  /* 0x0000ffff28287812 */ /* 0x000fe200078ec0ff */
[----:B------:R0:W-:Y:S01]  /*3410*/  STSM.16.M88.4 [R22], R8 ;  /* 0x0000000816007844 */ /* 0x0001e20000000200 */
[----:B------:R-:W-:Y:S02]  /*3420*/  LOP3.LUT R47, R44, 0xffff, RZ, 0xc0, !PT ;  /* 0x0000ffff2c2f7812 */ /* 0x000fe400078ec0ff */
[----:B------:R-:W-:-:S02]  /*3430*/  PRMT R5, R48, 0x3340, R1 ;  /* 0x0000334030057816 */ /* 0x000fc40000000001 */
[----:B------:R-:W-:Y:S02]  /*3440*/  PRMT R0, R40, 0x3340, R47 ;  /* 0x0000334028007816 */ /* 0x000fe4000000002f */
[----:B------:R-:W-:Y:S02]  /*3450*/  ISETP.GE.AND P0, PT, R2, UR6, PT ;  /* 0x0000000602007c0c */ /* 0x000fe4000bf06270 */
[----:B------:R-:W-:Y:S01]  /*3460*/  PRMT R45, R0, 0x5410, R5 ;  /* 0x00005410002d7816 */ /* 0x000fe20000000005 */
[----:B------:R-:W-:Y:S01]  /*3470*/  BAR.SYNC.DEFER_BLOCKING 0x0 ;  /* 0x0000000000007b1d */ /* 0x000fe20000010000 */
[----:B------:R-:W-:Y:S02]  /*3480*/  LOP3.LUT R42, R42, 0xffff, RZ, 0xc0, !PT ;  /* 0x0000ffff2a2a7812 */ /* 0x000fe400078ec0ff */
[----:B------:R-:W-:Y:S02]  /*3490*/  LOP3.LUT R61, R46, 0xffff, RZ, 0xc0, !PT ;  /* 0x0000ffff2e3d7812 */ /* 0x000fe400078ec0ff */
[----:B------:R-:W-:-:S03]  /*34a0*/  LOP3.LUT R50, R50, 0xffff, RZ, 0xc0, !PT ;  /* 0x0000ffff32327812 */ /* 0x000fc600078ec0ff */
[----:B------:R-:W1:Y:S01]  /*34b0*/  LDC R0, c[0x0][0x248] ;  /* 0x00009200ff007b82 */ /* 0x000e620000000800 */
[----:B------:R-:W-:Y:S02]  /*34c0*/  ISETP.LT.AND P1, PT, R12, UR7, !P0 ;  /* 0x000000070c007c0c */ /* 0x000fe4000c721270 */
[----:B------:R-:W-:Y:S02]  /*34d0*/  ISETP.LT.AND P2, PT, R18, UR7, !P0 ;  /* 0x0000000712007c0c */ /* 0x000fe4000c741270 */
[----:B------:R-:W-:Y:S02]  /*34e0*/  SHF.R.U32.HI R12, RZ, 0x8, R40 ;  /* 0x00000008ff0c7819 */ /* 0x000fe40000011628 */
[----:B------:R-:W-:Y:S02]  /*34f0*/  SHF.R.U32.HI R18, RZ, 0x8, R47 ;  /* 0x00000008ff127819 */ /* 0x000fe4000001162f */
[----:B------:R-:W-:Y:S02]  /*3500*/  SHF.R.U32.HI R20, RZ, 0x8, R48 ;  /* 0x00000008ff147819 */ /* 0x000fe40000011630 */
[----:B------:R-:W-:-:S02]  /*3510*/  SHF.R.U32.HI R16, RZ, 0x8, R42 ;  /* 0x00000008ff107819 */ /* 0x000fc4000001162a */
[--C-:B0-----:R-:W-:Y:S02]  /*3520*/  SHF.R.U32.HI R8, RZ, 0x8, R61.reuse ;  /* 0x00000008ff087819 */ /* 0x101fe4000001163d */
[----:B------:R-:W-:Y:S02]  /*3530*/  SHF.R.U32.HI R9, RZ, 0x8, R50 ;  /* 0x00000008ff097819 */ /* 0x000fe40000011632 */
[----:B------:R-:W-:Y:S01]  /*3540*/  PRMT R10, R42, 0x3340, R61 ;  /* 0x000033402a0a7816 */ /* 0x000fe2000000003d */
[----:B------:R-:W0:Y:S01]  /*3550*/  LDS.128 R4, [R14] ;  /* 0x000000000e047984 */ /* 0x000e220000000c00 */
[----:B------:R-:W-:Y:S02]  /*3560*/  LOP3.LUT R18, R18, 0xffff, RZ, 0xc0, !PT ;  /* 0x0000ffff12127812 */ /* 0x000fe400078ec0ff */
[----:B------:R-:W-:Y:S01]  /*3570*/  LOP3.LUT R11, R12, 0xffff, RZ, 0xc0, !PT ;  /* 0x0000ffff0c0b7812 */ /* 0x000fe200078ec0ff */
[----:B------:R-:W-:Y:S01]  /*3580*/  IMAD R12, R2, UR4, RZ ;  /* 0x00000004020c7c24 */ /* 0x000fe2000f8e02ff */
[----:B------:R-:W-:Y:S01]  /*3590*/  LOP3.LUT R20, R20, 0xffff, RZ, 0xc0, !PT ;  /* 0x0000ffff14147812 */ /* 0x000fe200078ec0ff */
[----:B------:R-:W-:Y:S01]  /*35a0*/  ULDC.64 UR4, c[0x0][0x220] ;  /* 0x0000880000047ab9 */ /* 0x000fe20000000a00 */
[----:B------:R-:W-:-:S02]  /*35b0*/  LOP3.LUT R8, R8, 0xffff, RZ, 0xc0, !PT ;  /* 0x0000ffff08087812 */ /* 0x000fc400078ec0ff */
[----:B------:R-:W-:Y:S02]  /*35c0*/  LOP3.LUT R61, R16, 0xffff, RZ, 0xc0, !PT ;  /* 0x0000ffff103d7812 */ /* 0x000fe400078ec0ff */
[----:B------:R-:W-:Y:S02]  /*35d0*/  LOP3.LUT R9, R9, 0xffff, RZ, 0xc0, !PT ;  /* 0x0000ffff09097812 */ /* 0x000fe400078ec0ff */
[----:B------:R-:W-:Y:S02]  /*35e0*/  PRMT R11, R11, 0x3340, R18 ;  /* 0x000033400b0b7816 */ /* 0x000fe40000000012 */
[--C-:B------:R-:W-:Y:S02]  /*35f0*/  PRMT R20, R20, 0x3340, R1.reuse ;  /* 0x0000334014147816 */ /* 0x100fe40000000001 */
[----:B------:R-:W-:Y:S02]  /*3600*/  PRMT R8, R61, 0x3340, R8 ;  /* 0x000033403d087816 */ /* 0x000fe40000000008 */
[----:B------:R-:W-:-:S02]  /*3610*/  PRMT R47, R50, 0x3340, R1 ;  /* 0x00003340322f7816 */ /* 0x000fc40000000001 */
[----:B------:R-:W-:Y:S02]  /*3620*/  PRMT R61, R9, 0x3340, R2 ;  /* 0x00003340093d7816 */ /* 0x000fe40000000002 */
[----:B------:R-:W-:Y:S02]  /*3630*/  PRMT R9, R11, 0x5410, R20 ;  /* 0x000054100b097816 */ /* 0x000fe40000000014 */
[----:B------:R-:W-:Y:S02]  /*3640*/  PRMT R47, R10, 0x5410, R47 ;  /* 0x000054100a2f7816 */ /* 0x000fe4000000002f */
[----:B------:R-:W-:Y:S02]  /*3650*/  LOP3.LUT R52, R52, 0xffff, RZ, 0xc0, !PT ;  /* 0x0000ffff34347812 */ /* 0x000fe400078ec0ff */
[----:B------:R-:W-:Y:S02]  /*3660*/  PRMT R11, R8, 0x5410, R61 ;  /* 0x00005410080b7816 */ /* 0x000fe4000000003d */
[----:B------:R-:W-:-:S02]  /*3670*/  LOP3.LUT R54, R54, 0xffff, RZ, 0xc0, !PT ;  /* 0x0000ffff36367812 */ /* 0x000fc400078ec0ff */
[--C-:B------:R-:W-:Y:S01]  /*3680*/  PRMT R8, R45, 0x4210, R52.reuse ;  /* 0x000042102d087816 */ /* 0x100fe20000000034 */
[-C--:B-1----:R-:W-:Y:S01]  /*3690*/  IMAD R45, R41, R0.reuse, RZ ;  /* 0x00000000292d7224 */ /* 0x082fe200078e02ff */
[----:B------:R-:W-:Y:S02]  /*36a0*/  PRMT R9, R9, 0x5210, R52 ;  /* 0x0000521009097816 */ /* 0x000fe40000000034 */
[--C-:B------:R-:W-:Y:S01]  /*36b0*/  PRMT R10, R47, 0x4210, R54.reuse ;  /* 0x000042102f0a7816 */ /* 0x100fe20000000036 */
[----:B------:R-:W-:Y:S01]  /*36c0*/  IMAD R47, R39, R0, RZ ;  /* 0x00000000272f7224 */ /* 0x000fe200078e02ff */
[----:B------:R-:W-:Y:S01]  /*36d0*/  PRMT R11, R11, 0x5210, R54 ;  /* 0x000052100b0b7816 */ /* 0x000fe20000000036 */
[----:B------:R-:W-:Y:S01]  /*36e0*/  BAR.SYNC.DEFER_BLOCKING 0x0 ;  /* 0x0000000000007b1d */ /* 0x000fe20000010000 */
[----:B------:R-:W-:Y:S02]  /*36f0*/  ISETP.LT.AND P3, PT, R41, UR7, !P0 ;  /* 0x0000000729007c0c */ /* 0x000fe4000c761270 */
[----:B------:R-:W-:-:S02]  /*3700*/  IADD3 R2, P5, R12, UR4, RZ ;  /* 0x000000040c027c10 */ /* 0x000fc4000ffbe0ff */
[C---:B------:R-:W-:Y:S01]  /*3710*/  ISETP.LT.AND P4, PT, R43.reuse, UR7, !P0 ;  /* 0x000000072b007c0c */ /* 0x040fe2000c781270 */
[----:B------:R-:W-:Y:S01]  /*3720*/  IMAD R43, R43, R0, RZ ;  /* 0x000000002b2b7224 */ /* 0x000fe200078e02ff */
[----:B------:R-:W-:Y:S02]  /*3730*/  LEA.HI.X.SX32 R12, R12, UR5, 0x1, P5 ;  /* 0x000000050c0c7c11 */ /* 0x000fe4000a8f0eff */
[-C--:B------:R-:W-:Y:S02]  /*3740*/  IADD3 R40, P6, R45, R2.reuse, RZ ;  /* 0x000000022d287210 */ /* 0x080fe40007fde0ff */
[----:B------:R-:W-:Y:S02]  /*3750*/  IADD3 R38, P5, R43, R2, RZ ;  /* 0x000000022b267210 */ /* 0x000fe40007fbe0ff */
[----:B------:R-:W-:Y:S01]  /*3760*/  LEA.HI.X.SX32 R41, R45, R12, 0x1, P6 ;  /* 0x0000000c2d297211 */ /* 0x000fe200030f0eff */
[----:B------:R-:W-:Y:S01]  /*3770*/  IMAD R45, R0, 0x20, R45 ;  /* 0x00000020002d7824 */ /* 0x000fe200078e022d */
[----:B0-----:R-:W-:-:S02]  /*3780*/  PRMT R63, R4, 0x7770, RZ ;  /* 0x00007770043f7816 */ /* 0x001fc400000000ff */
[----:B------:R-:W-:Y:S02]  /*3790*/  ISETP.LT.AND P6, PT, R39, UR7, !P0 ;  /* 0x0000000727007c0c */ /* 0x000fe4000c7c1270 */
[----:B------:R-:W-:Y:S02]  /*37a0*/  LEA.HI.X.SX32 R39, R43, R12, 0x1, P5 ;  /* 0x0000000c2b277211 */ /* 0x000fe400028f0eff */
[----:B------:R-:W-:Y:S02]  /*37b0*/  PRMT R61, R5, 0x7770, RZ ;  /* 0x00007770053d7816 */ /* 0x000fe400000000ff */
[----:B------:R-:W-:Y:S01]  /*37c0*/  PRMT R43, R6, 0x7770, RZ ;  /* 0x00007770062b7816 */ /* 0x000fe200000000ff */
[----:B------:R0:W-:Y:S01]  /*37d0*/  STSM.16.M88.4 [R22], R8 ;  /* 0x0000000816007844 */ /* 0x0001e20000000200 */
[----:B------:R-:W-:Y:S01]  /*37e0*/  BAR.SYNC.DEFER_BLOCKING 0x0 ;  /* 0x0000000000007b1d */ /* 0x000fe20000010000 */
[-C--:B0-----:R-:W-:Y:S02]  /*37f0*/  IMAD R9, R37, R0.reuse, RZ ;  /* 0x0000000025097224 */ /* 0x081fe400078e02ff */
[----:B------:R-:W-:-:S03]  /*3800*/  IMAD R11, R35, R0, RZ ;  /* 0x00000000230b7224 */ /* 0x000fc600078e02ff */
[----:B------:R-:W-:-:S04]  /*3810*/  IADD3 R8, P5, R9, R2, RZ ;  /* 0x0000000209087210 */ /* 0x000fc80007fbe0ff */
[----:B------:R-:W-:Y:S02]  /*3820*/  LEA.HI.X.SX32 R9, R9, R12, 0x1, P5 ;  /* 0x0000000c09097211 */ /* 0x000fe400028f0eff */
[----:B------:R-:W-:Y:S01]  /*3830*/  ISETP.LT.AND P5, PT, R33, UR7, !P0 ;  /* 0x0000000721007c0c */ /* 0x000fe2000c7a1270 */
[----:B------:R0:W-:Y:S01]  /*3840*/  @P3 STG.E.U8 desc[UR10][R40.64], R63 ;  /* 0x0000003f28003986 */ /* 0x0001e2000c10110a */
[----:B------:R-:W-:Y:S01]  /*3850*/  IADD3 R36, P3, R47, R2, RZ ;  /* 0x000000022f247210 */ /* 0x000fe20007f7e0ff */
[----:B------:R-:W-:Y:S02]  /*3860*/  IMAD R33, R33, R0, RZ ;  /* 0x0000000021217224 */ /* 0x000fe400078e02ff */
[----:B------:R1:W-:Y:S01]  /*3870*/  @P4 STG.E.U8 desc[UR10][R38.64], R61 ;  /* 0x0000003d26004986 */ /* 0x0003e2000c10110a */
[----:B------:R-:W-:Y:S02]  /*3880*/  ISETP.LT.AND P4, PT, R37, UR7, !P0 ;  /* 0x0000000725007c0c */ /* 0x000fe4000c781270 */
[----:B------:R-:W-:-:S02]  /*3890*/  LEA.HI.X.SX32 R37, R47, R12, 0x1, P3 ;  /* 0x0000000c2f257211 */ /* 0x000fc400018f0eff */
[----:B------:R-:W-:Y:S01]  /*38a0*/  ISETP.LT.AND P3, PT, R35, UR7, !P0 ;  /* 0x0000000723007c0c */ /* 0x000fe2000c761270 */
[----:B------:R-:W-:Y:S02]  /*38b0*/  IMAD R35, R31, R0, RZ ;  /* 0x000000001f237224 */ /* 0x000fe400078e02ff */
[----:B------:R2:W-:Y:S01]  /*38c0*/  @P6 STG.E.U8 desc[UR10][R36.64], R43 ;  /* 0x0000002b24006986 */ /* 0x0005e2000c10110a */
[----:B------:R-:W-:Y:S02]  /*38d0*/  IADD3 R10, P6, R11, R2, RZ ;  /* 0x000000020b0a7210 */ /* 0x000fe40007fde0ff */
[----:B0-----:R-:W-:Y:S02]  /*38e0*/  PRMT R41, R7, 0x7770, RZ ;  /* 0x0000777007297816 */ /* 0x001fe400000000ff */
[----:B------:R-:W-:Y:S02]  /*38f0*/  LEA.HI.X.SX32 R11, R11, R12, 0x1, P6 ;  /* 0x0000000c0b0b7211 */ /* 0x000fe400030f0eff */
[----:B------:R-:W-:Y:S01]  /*3900*/  IADD3 R30, P6, R33, R2, RZ ;  /* 0x00000002211e7210 */ /* 0x000fe20007fde0ff */
[----:B------:R0:W-:Y:S01]  /*3910*/  @P4 STG.E.U8 desc[UR10][R8.64], R41 ;  /* 0x0000002908004986 */ /* 0x0001e2000c10110a */
[----:B-1----:R-:W-:-:S02]  /*3920*/  PRMT R39, R4, 0x7771, RZ ;  /* 0x0000777104277816 */ /* 0x002fc400000000ff */
[----:B------:R-:W-:Y:S02]  /*3930*/  ISETP.LT.AND P4, PT, R31, UR7, !P0 ;  /* 0x000000071f007c0c */ /* 0x000fe4000c781270 */
[----:B------:R-:W-:Y:S01]  /*3940*/  LEA.HI.X.SX32 R31, R33, R12, 0x1, P6 ;  /* 0x0000000c211f7211 */ /* 0x000fe200030f0eff */
[----:B------:R-:W-:Y:S01]  /*3950*/  IMAD R33, R29, R0, RZ ;  /* 0x000000001d217224 */ /* 0x000fe200078e02ff */
[----:B--2---:R-:W-:Y:S01]  /*3960*/  PRMT R37, R5, 0x7771, RZ ;  /* 0x0000777105257816 */ /* 0x004fe200000000ff */
[----:B------:R1:W-:Y:S01]  /*3970*/  @P3 STG.E.U8 desc[UR10][R10.64], R39 ;  /* 0x000000270a003986 */ /* 0x0003e2000c10110a */
[----:B------:R-:W-:Y:S02]  /*3980*/  IADD3 R28, P6, R35, R2, RZ ;  /* 0x00000002231c7210 */ /* 0x000fe40007fde0ff */
[----:B------:R-:W-:Y:S01]  /*3990*/  ISETP.LT.AND P3, PT, R29, UR7, !P0 ;  /* 0x000000071d007c0c */ /* 0x000fe2000c761270 */
[----:B------:R2:W-:Y:S01]  /*39a0*/  @P5 STG.E.U8 desc[UR10][R30.64], R37 ;  /* 0x000000251e005986 */ /* 0x0005e2000c10110a */
[----:B------:R-:W-:-:S02]  /*39b0*/  LEA.HI.X.SX32 R29, R35, R12, 0x1, P6 ;  /* 0x0000000c231d7211 */ /* 0x000fc400030f0eff */
[C---:B------:R-:W-:Y:S01]  /*39c0*/  ISETP.LT.AND P6, PT, R27.reuse, UR7, !P0 ;  /* 0x000000071b007c0c */ /* 0x040fe2000c7c1270 */
[----:B------:R-:W-:Y:S01]  /*39d0*/  IMAD R27, R27, R0, RZ ;  /* 0x000000001b1b7224 */ /* 0x000fe200078e02ff */
[----:B0-----:R-:W-:Y:S02]  /*39e0*/  IADD3 R8, P5, R33, R2, RZ ;  /* 0x0000000221087210 */ /* 0x001fe40007fbe0ff */
[----:B------:R-:W-:Y:S01]  /*39f0*/  PRMT R35, R6, 0x7771, RZ ;  /* 0x0000777106237816 */ /* 0x000fe200000000ff */
[----:B-1----:R-:W-:Y:S01]  /*3a00*/  IMAD R11, R25, R0, RZ ;  /* 0x00000000190b7224 */ /* 0x002fe200078e02ff */
[----:B------:R-:W-:Y:S02]  /*3a10*/  LEA.HI.X.SX32 R9, R33, R12, 0x1, P5 ;  /* 0x0000000c21097211 */ /* 0x000fe400028f0eff */
[----:B------:R-:W-:Y:S01]  /*3a20*/  IADD3 R24, P5, R27, R2, RZ ;  /* 0x000000021b187210 */ /* 0x000fe20007fbe0ff */
[----:B------:R0:W-:Y:S01]  /*3a30*/  @P4 STG.E.U8 desc[UR10][R28.64], R35 ;  /* 0x000000231c004986 */ /* 0x0001e2000c10110a */
[----:B------:R-:W-:-:S02]  /*3a40*/  PRMT R33, R7, 0x7771, RZ ;  /* 0x0000777107217816 */ /* 0x000fc400000000ff */
[----:B------:R-:W-:Y:S02]  /*3a50*/  ISETP.LT.AND P4, PT, R25, UR7, !P0 ;  /* 0x0000000719007c0c */ /* 0x000fe4000c781270 */
[----:B------:R-:W-:Y:S01]  /*3a60*/  LEA.HI.X.SX32 R25, R27, R12, 0x1, P5 ;  /* 0x0000000c1b197211 */ /* 0x000fe200028f0eff */
[----:B------:R1:W-:Y:S01]  /*3a70*/  @P3 STG.E.U8 desc[UR10][R8.64], R33 ;  /* 0x0000002108003986 */ /* 0x0003e2000c10110a */
[----:B------:R-:W-:Y:S01]  /*3a80*/  IADD3 R22, P5, R11, R2, RZ ;  /* 0x000000020b167210 */ /* 0x000fe20007fbe0ff */
[CC--:B------:R-:W-:Y:S01]  /*3a90*/  IMAD R27, R23.reuse, R0.reuse, RZ ;  /* 0x00000000171b7224 */ /* 0x0c0fe200078e02ff */
[----:B--2---:R-:W-:Y:S02]  /*3aa0*/  PRMT R31, R4, 0x7772, RZ ;  /* 0x00007772041f7816 */ /* 0x004fe400000000ff */
[----:B------:R-:W-:Y:S01]  /*3ab0*/  ISETP.LT.AND P3, PT, R23, UR7, !P0 ;  /* 0x0000000717007c0c */ /* 0x000fe2000c761270 */
[----:B0-----:R-:W-:Y:S01]  /*3ac0*/  IMAD R29, R21, R0, RZ ;  /* 0x00000000151d7224 */ /* 0x001fe200078e02ff */
[----:B------:R-:W-:Y:S01]  /*3ad0*/  LEA.HI.X.SX32 R23, R11, R12, 0x1, P5 ;  /* 0x0000000c0b177211 */ /* 0x000fe200028f0eff */
[----:B------:R0:W-:Y:S01]  /*3ae0*/  @P6 STG.E.U8 desc[UR10][R24.64], R31 ;  /* 0x0000001f18006986 */ /* 0x0001e2000c10110a */
[----:B------:R-:W-:-:S02]  /*3af0*/  IADD3 R20, P6, R27, R2, RZ ;  /* 0x000000021b147210 */ /* 0x000fc40007fde0ff */
[----:B------:R-:W-:Y:S01]  /*3b00*/  ISETP.LT.AND P5, PT, R21, UR7, !P0 ;  /* 0x0000000715007c0c */ /* 0x000fe2000c7a1270 */
[----:B------:R-:W2:Y:S01]  /*3b10*/  LDS.128 R8, [R14] ;  /* 0x000000000e087984 */ /* 0x000ea20000000c00 */
[----:B------:R-:W-:Y:S02]  /*3b20*/  PRMT R35, R5, 0x7772, RZ ;  /* 0x0000777205237816 */ /* 0x000fe400000000ff */
[----:B------:R-:W-:Y:S01]  /*3b30*/  LEA.HI.X.SX32 R21, R27, R12, 0x1, P6 ;  /* 0x0000000c1b157211 */ /* 0x000fe200030f0eff */
[----:B------:R-:W-:Y:S01]  /*3b40*/  IMAD R27, R17, R0, RZ ;  /* 0x00000000111b7224 */ /* 0x000fe200078e02ff */
[----:B------:R-:W-:Y:S01]  /*3b50*/  IADD3 R18, P6, R29, R2, RZ ;  /* 0x000000021d127210 */ /* 0x000fe20007fde0ff */
[----:B------:R3:W-:Y:S01]  /*3b60*/  @P4 STG.E.U8 desc[UR10][R22.64], R35 ;  /* 0x0000002316004986 */ /* 0x0007e2000c10110a */
[----:B-1----:R-:W-:Y:S01]  /*3b70*/  PRMT R33, R6, 0x7772, RZ ;  /* 0x0000777206217816 */ /* 0x002fe200000000ff */
[C---:B0-----:R-:W-:Y:S01]  /*3b80*/  IMAD R25, R19.reuse, R0, RZ ;  /* 0x0000000013197224 */ /* 0x041fe200078e02ff */
[----:B------:R-:W-:-:S02]  /*3b90*/  ISETP.LT.AND P4, PT, R19, UR7, !P0 ;  /* 0x0000000713007c0c */ /* 0x000fc4000c781270 */
[----:B------:R-:W-:Y:S01]  /*3ba0*/  LEA.HI.X.SX32 R19, R29, R12, 0x1, P6 ;  /* 0x0000000c1d137211 */ /* 0x000fe200030f0eff */
[----:B------:R0:W-:Y:S01]  /*3bb0*/  @P3 STG.E.U8 desc[UR10][R20.64], R33 ;  /* 0x0000002114003986 */ /* 0x0001e2000c10110a */
[----:B------:R-:W-:Y:S02]  /*3bc0*/  PRMT R31, R7, 0x7772, RZ ;  /* 0x00007772071f7816 */ /* 0x000fe400000000ff */
[----:B------:R-:W-:Y:S02]  /*3bd0*/  IADD3 R16, P6, R25, R2, RZ ;  /* 0x0000000219107210 */ /* 0x000fe40007fde0ff */
[----:B------:R-:W-:Y:S01]  /*3be0*/  ISETP.LT.AND P3, PT, R17, UR7, !P0 ;  /* 0x0000000711007c0c */ /* 0x000fe2000c761270 */
[----:B------:R1:W-:Y:S01]  /*3bf0*/  @P5 STG.E.U8 desc[UR10][R18.64], R31 ;  /* 0x0000001f12005986 */ /* 0x0003e2000c10110a */
[----:B------:R-:W-:Y:S02]  /*3c00*/  LEA.HI.X.SX32 R17, R25, R12, 0x1, P6 ;  /* 0x0000000c19117211 */ /* 0x000fe400030f0eff */
[----:B---3--:R-:W-:-:S02]  /*3c10*/  IADD3 R22, P5, R27, R2, RZ ;  /* 0x000000021b167210 */ /* 0x008fc40007fbe0ff */
[C---:B------:R-:W-:Y:S01]  /*3c20*/  ISETP.LT.AND P6, PT, R15.reuse, UR7, !P0 ;  /* 0x000000070f007c0c */ /* 0x040fe2000c7c1270 */
[----:B------:R-:W-:Y:S01]  /*3c30*/  IMAD R15, R15, R0, RZ ;  /* 0x000000000f0f7224 */ /* 0x000fe200078e02ff */
[----:B------:R-:W-:Y:S02]  /*3c40*/  PRMT R29, R4, 0x7773, RZ ;  /* 0x00007773041d7816 */ /* 0x000fe400000000ff */
[----:B------:R-:W-:Y:S02]  /*3c50*/  LEA.HI.X.SX32 R23, R27, R12, 0x1, P5 ;  /* 0x0000000c1b177211 */ /* 0x000fe400028f0eff */
[----:B------:R-:W-:Y:S01]  /*3c60*/  PRMT R25, R5, 0x7773, RZ ;  /* 0x0000777305197816 */ /* 0x000fe200000000ff */
[----:B------:R-:W-:Y:S01]  /*3c70*/  @P4 STG.E.U8 desc[UR10][R16.64], R29 ;  /* 0x0000001d10004986 */ /* 0x000fe2000c10110a */
[C---:B------:R-:W-:Y:S01]  /*3c80*/  ISETP.LT.AND P5, PT, R13.reuse, UR7, !P0 ;  /* 0x000000070d007c0c */ /* 0x040fe2000c7a1270 */
[----:B------:R-:W-:Y:S01]  /*3c90*/  IMAD R13, R13, R0, RZ ;  /* 0x000000000d0d7224 */ /* 0x000fe200078e02ff */
[----:B------:R-:W-:Y:S01]  /*3ca0*/  IADD3 R4, P4, R15, R2, RZ ;  /* 0x000000020f047210 */ /* 0x000fe20007f9e0ff */
[----:B------:R2:W-:Y:S01]  /*3cb0*/  @P3 STG.E.U8 desc[UR10][R22.64], R25 ;  /* 0x0000001916003986 */ /* 0x0005e2000c10110a */
[----:B0-----:R-:W-:-:S02]  /*3cc0*/  PRMT R21, R6, 0x7773, RZ ;  /* 0x0000777306157816 */ /* 0x001fc400000000ff */
[----:B------:R-:W-:Y:S02]  /*3cd0*/  LEA.HI.X.SX32 R5, R15, R12, 0x1, P4 ;  /* 0x0000000c0f057211 */ /* 0x000fe400020f0eff */
[C---:B------:R-:W-:Y:S02]  /*3ce0*/  IADD3 R14, P3, R13.reuse, R2, RZ ;  /* 0x000000020d0e7210 */ /* 0x040fe40007f7e0ff */
[----:B------:R-:W-:Y:S01]  /*3cf0*/  ISETP.LT.AND P4, PT, R60, UR7, !P0 ;  /* 0x000000073c007c0c */ /* 0x000fe2000c781270 */
[----:B------:R0:W-:Y:S01]  /*3d00*/  @P6 STG.E.U8 desc[UR10][R4.64], R21 ;  /* 0x0000001504006986 */ /* 0x0001e2000c10110a */
[----:B------:R-:W-:Y:S01]  /*3d10*/  LEA.HI.X.SX32 R15, R13, R12, 0x1, P3 ;  /* 0x0000000c0d0f7211 */ /* 0x000fe200018f0eff */
[----:B------:R-:W-:Y:S01]  /*3d20*/  IMAD R13, R0, 0x2, R45 ;  /* 0x00000002000d7824 */ /* 0x000fe200078e022d */
[----:B------:R-:W-:Y:S02]  /*3d30*/  IADD3 R6, P6, R45, R2, RZ ;  /* 0x000000022d067210 */ /* 0x000fe40007fde0ff */
[----:B-1----:R-:W-:-:S02]  /*3d40*/  PRMT R19, R7, 0x7773, RZ ;  /* 0x0000777307137816 */ /* 0x002fc400000000ff */
[----:B------:R-:W-:Y:S02]  /*3d50*/  ISETP.LT.AND P3, PT, R59, UR7, !P0 ;  /* 0x000000073b007c0c */ /* 0x000fe4000c761270 */
[----:B------:R-:W-:Y:S01]  /*3d60*/  LEA.HI.X.SX32 R7, R45, R12, 0x1, P6 ;  /* 0x0000000c2d077211 */ /* 0x000fe200030f0eff */
[----:B------:R1:W-:Y:S01]  /*3d70*/  @P5 STG.E.U8 desc[UR10][R14.64], R19 ;  /* 0x000000130e005986 */ /* 0x0003e2000c10110a */
[----:B--2---:R-:W-:Y:S01]  /*3d80*/  PRMT R23, R8, 0x7770, RZ ;  /* 0x0000777008177816 */ /* 0x004fe200000000ff */
[----:B0-----:R-:W-:Y:S01]  /*3d90*/  IMAD R5, R0, 0x2, R13 ;  /* 0x0000000200057824 */ /* 0x001fe200078e020d */
[C---:B------:R-:W-:Y:S02]  /*3da0*/  IADD3 R16, P6, R13.reuse, R2, RZ ;  /* 0x000000020d107210 */ /* 0x040fe40007fde0ff */
[----:B------:R-:W-:Y:S01]  /*3db0*/  ISETP.LT.AND P5, PT, R58, UR7, !P0 ;  /* 0x000000073a007c0c */ /* 0x000fe2000c7a1270 */
[----:B------:R0:W-:Y:S01]  /*3dc0*/  @P4 STG.E.U8 desc[UR10][R6.64], R23 ;  /* 0x0000001706004986 */ /* 0x0001e2000c10110a */
[----:B------:R-:W-:Y:S01]  /*3dd0*/  LEA.HI.X.SX32 R17, R13, R12, 0x1, P6 ;  /* 0x0000000c0d117211 */ /* 0x000fe200030f0eff */
[----:B------:R-:W-:Y:S01]  /*3de0*/  IMAD R13, R0, 0x2, R5 ;  /* 0x00000002000d7824 */ /* 0x000fe200078e0205 */
[----:B------:R-:W-:-:S02]  /*3df0*/  PRMT R21, R9, 0x7770, RZ ;  /* 0x0000777009157816 */ /* 0x000fc400000000ff */
[----:B------:R-:W-:Y:S02]  /*3e00*/  IADD3 R4, P6, R5, R2, RZ ;  /* 0x0000000205047210 */ /* 0x000fe40007fde0ff */
[----:B------:R-:W-:Y:S01]  /*3e10*/  ISETP.LT.AND P4, PT, R57, UR7, !P0 ;  /* 0x0000000739007c0c */ /* 0x000fe2000c781270 */
[----:B------:R2:W-:Y:S01]  /*3e20*/  @P3 STG.E.U8 desc[UR10][R16.64], R21 ;  /* 0x0000001510003986 */ /* 0x0005e2000c10110a */
[----:B------:R-:W-:Y:S02]  /*3e30*/  LEA.HI.X.SX32 R5, R5, R12, 0x1, P6 ;  /* 0x0000000c05057211 */ /* 0x000fe400030f0eff */
[----:B-1----:R-:W-:Y:S01]  /*3e40*/  PRMT R19, R10, 0x7770, RZ ;  /* 0x000077700a137816 */ /* 0x002fe200000000ff */
[----:B0-----:R-:W-:Y:S01]  /*3e50*/  IMAD R7, R0, 0x2, R13 ;  /* 0x0000000200077824 */ /* 0x001fe200078e020d */
[C---:B------:R-:W-:Y:S02]  /*3e60*/  IADD3 R14, P6, R13.reuse, R2, RZ ;  /* 0x000000020d0e7210 */ /* 0x040fe40007fde0ff */
[----:B------:R-:W-:Y:S01]  /*3e70*/  ISETP.LT.AND P3, PT, R56, UR7, !P0 ;  /* 0x0000000738007c0c */ /* 0x000fe2000c761270 */
[----:B------:R0:W-:Y:S01]  /*3e80*/  @P5 STG.E.U8 desc[UR10][R4.64], R19 ;  /* 0x0000001304005986 */ /* 0x0001e2000c10110a */
[----:B------:R-:W-:Y:S01]  /*3e90*/  LEA.HI.X.SX32 R15, R13, R12, 0x1, P6 ;  /* 0x0000000c0d0f7211 */ /* 0x000fe200030f0eff */
[----:B------:R-:W-:Y:S01]  /*3ea0*/  VIADD R13, R3, 0x2e ;  /* 0x0000002e030d7836 */ /* 0x000fe20000000000 */
[----:B------:R-:W-:Y:S01]  /*3eb0*/  PRMT R23, R11, 0x7770, RZ ;  /* 0x000077700b177816 */ /* 0x000fe200000000ff */
[----:B--2---:R-:W-:Y:S01]  /*3ec0*/  IMAD R17, R0, 0x2, R7 ;  /* 0x0000000200117824 */ /* 0x004fe200078e0207 */
[----:B------:R-:W-:Y:S01]  /*3ed0*/  IADD3 R6, P5, R7, R2, RZ ;  /* 0x0000000207067210 */ /* 0x000fe20007fbe0ff */
[----:B------:R-:W-:Y:S01]  /*3ee0*/  VIADD R3, R3, 0x3e ;  /* 0x0000003e03037836 */ /* 0x000fe20000000000 */
[----:B------:R-:W-:Y:S01]  /*3ef0*/  ISETP.LT.AND P6, PT, R55, UR7, !P0 ;  /* 0x0000000737007c0c */ /* 0x000fe2000c7c1270 */
[----:B------:R1:W-:Y:S01]  /*3f00*/  @P4 STG.E.U8 desc[UR10][R14.64], R23 ;  /* 0x000000170e004986 */ /* 0x0003e2000c10110a */
[----:B------:R-:W-:Y:S01]  /*3f10*/  LEA.HI.X.SX32 R7, R7, R12, 0x1, P5 ;  /* 0x0000000c07077211 */ /* 0x000fe200028f0eff */
[----:B------:R-:W-:Y:S01]  /*3f20*/  IMAD R27, R3, R0, RZ ;  /* 0x00000000031b7224 */ /* 0x000fe200078e02ff */
[----:B------:R-:W-:Y:S01]  /*3f30*/  PRMT R21, R8, 0x7771, RZ ;  /* 0x0000777108157816 */ /* 0x000fe200000000ff */
[----:B0-----:R-:W-:Y:S01]  /*3f40*/  IMAD R19, R0, 0x2, R17 ;  /* 0x0000000200137824 */ /* 0x001fe200078e0211 */
[----:B------:R-:W-:-:S02]  /*3f50*/  IADD3 R16, P4, R17, R2, RZ ;  /* 0x0000000211107210 */ /* 0x000fc40007f9e0ff */
[----:B------:R-:W-:Y:S01]  /*3f60*/  PRMT R25, R9, 0x7771, RZ ;  /* 0x0000777109197816 */ /* 0x000fe200000000ff */
[----:B------:R0:W-:Y:S01]  /*3f70*/  @P3 STG.E.U8 desc[UR10][R6.64], R21 ;  /* 0x0000001506003986 */ /* 0x0001e2000c10110a */
[----:B------:R-:W-:Y:S02]  /*3f80*/  LEA.HI.X.SX32 R17, R17, R12, 0x1, P4 ;  /* 0x0000000c11117211 */ /* 0x000fe400020f0eff */
[----:B------:R-:W-:Y:S01]  /*3f90*/  IADD3 R4, P3, R19, R2, RZ ;  /* 0x0000000213047210 */ /* 0x000fe20007f7e0ff */
[----:B-1----:R-:W-:Y:S01]  /*3fa0*/  IMAD R15, R13, R0, RZ ;  /* 0x000000000d0f7224 */ /* 0x002fe200078e02ff */
[----:B------:R-:W-:Y:S01]  /*3fb0*/  ISETP.LT.AND P5, PT, R53, UR7, !P0 ;  /* 0x0000000735007c0c */ /* 0x000fe2000c7a1270 */
[----:B------:R1:W-:Y:S01]  /*3fc0*/  @P6 STG.E.U8 desc[UR10][R16.64], R25 ;  /* 0x0000001910006986 */ /* 0x0003e2000c10110a */
[----:B------:R-:W-:Y:S01]  /*3fd0*/  LEA.HI.X.SX32 R5, R19, R12, 0x1, P3 ;  /* 0x0000000c13057211 */ /* 0x000fe200018f0eff */
[----:B------:R-:W-:Y:S01]  /*3fe0*/  IMAD R19, R0, 0x4, R19 ;  /* 0x0000000400137824 */ /* 0x000fe200078e0213 */
[----:B------:R-:W-:-:S02]  /*3ff0*/  IADD3 R14, P6, R15, R2, RZ ;  /* 0x000000020f0e7210 */ /* 0x000fc40007fde0ff */
[----:B------:R-:W-:Y:S01]  /*4000*/  ISETP.LT.AND P4, PT, R13, UR7, !P0 ;  /* 0x000000070d007c0c */ /* 0x000fe2000c781270 */
[C---:B------:R-:W-:Y:S01]  /*4010*/  IMAD R13, R0.reuse, 0x2, R19 ;  /* 0x00000002000d7824 */ /* 0x040fe200078e0213 */
[----:B------:R-:W-:Y:S02]  /*4020*/  LEA.HI.X.SX32 R15, R15, R12, 0x1, P6 ;  /* 0x0000000c0f0f7211 */ /* 0x000fe400030f0eff */
[----:B0-----:R-:W-:Y:S02]  /*4030*/  IADD3 R6, P6, R19, R2, RZ ;  /* 0x0000000213067210 */ /* 0x001fe40007fde0ff */
[----:B------:R-:W-:Y:S02]  /*4040*/  ISETP.LT.AND P3, PT, R51, UR7, !P0 ;  /* 0x0000000733007c0c */ /* 0x000fe4000c761270 */
[----:B------:R-:W-:Y:S01]  /*4050*/  LEA.HI.X.SX32 R7, R19, R12, 0x1, P6 ;  /* 0x0000000c13077211 */ /* 0x000fe200030f0eff */
[----:B------:R-:W-:Y:S01]  /*4060*/  IMAD R19, R0, 0x2, R13 ;  /* 0x0000000200137824 */ /* 0x000fe200078e020d */
[----:B------:R-:W-:-:S02]  /*4070*/  PRMT R23, R10, 0x7771, RZ ;  /* 0x000077710a177816 */ /* 0x000fc400000000ff */
[----:B-1----:R-:W-:Y:S02]  /*4080*/  IADD3 R16, P6, R13, R2, RZ ;  /* 0x000000020d107210 */ /* 0x002fe40007fde0ff */
[----:B------:R-:W-:Y:S01]  /*4090*/  PRMT R21, R11, 0x7771, RZ ;  /* 0x000077710b157816 */ /* 0x000fe200000000ff */
[----:B------:R0:W-:Y:S01]  /*40a0*/  @P5 STG.E.U8 desc[UR10][R4.64], R23 ;  /* 0x0000001704005986 */ /* 0x0001e2000c10110a */
[----:B------:R-:W-:Y:S01]  /*40b0*/  LEA.HI.X.SX32 R17, R13, R12, 0x1, P6 ;  /* 0x0000000c0d117211 */ /* 0x000fe200030f0eff */
[----:B------:R-:W-:Y:S01]  /*40c0*/  IMAD R13, R0, 0x2, R19 ;  /* 0x00000002000d7824 */ /* 0x000fe200078e0213 */
[----:B------:R-:W-:Y:S01]  /*40d0*/  ISETP.LT.AND P5, PT, R49, UR7, !P0 ;  /* 0x0000000731007c0c */ /* 0x000fe2000c7a1270 */
[----:B------:R1:W-:Y:S01]  /*40e0*/  @P4 STG.E.U8 desc[UR10][R14.64], R21 ;  /* 0x000000150e004986 */ /* 0x0003e2000c10110a */
[----:B------:R-:W-:Y:S02]  /*40f0*/  PRMT R31, R8, 0x7772, RZ ;  /* 0x00007772081f7816 */ /* 0x000fe400000000ff */
[----:B------:R-:W-:-:S02]  /*4100*/  PRMT R29, R9, 0x7772, RZ ;  /* 0x00007772091d7816 */ /* 0x000fc400000000ff */
[----:B------:R-:W-:Y:S01]  /*4110*/  ISETP.LT.AND P4, PT, R34, UR7, !P0 ;  /* 0x0000000722007c0c */ /* 0x000fe2000c781270 */
[----:B------:R2:W-:Y:S01]  /*4120*/  @P3 STG.E.U8 desc[UR10][R6.64], R31 ;  /* 0x0000001f06003986 */ /* 0x0005e2000c10110a */
[----:B0-----:R-:W-:Y:S01]  /*4130*/  IADD3 R4, P3, R19, R2, RZ ;  /* 0x0000000213047210 */ /* 0x001fe20007f7e0ff */
[----:B-1----:R-:W-:-:S03]  /*4140*/  IMAD R21, R0, 0x2, R13 ;  /* 0x0000000200157824 */ /* 0x002fc600078e020d */
[----:B------:R-:W-:Y:S01]  /*4150*/  LEA.HI.X.SX32 R5, R19, R12, 0x1, P3 ;  /* 0x0000000c13057211 */ /* 0x000fe200018f0eff */
[----:B------:R0:W-:Y:S01]  /*4160*/  @P5 STG.E.U8 desc[UR10][R16.64], R29 ;  /* 0x0000001d10005986 */ /* 0x0001e2000c10110a */
[-C--:B------:R-:W-:Y:S01]  /*4170*/  IADD3 R14, P5, R13, R2.reuse, RZ ;  /* 0x000000020d0e7210 */ /* 0x080fe20007fbe0ff */
[C---:B------:R-:W-:Y:S01]  /*4180*/  IMAD R23, R0.reuse, 0x2, R21 ;  /* 0x0000000200177824 */ /* 0x040fe200078e0215 */
[----:B------:R-:W-:Y:S02]  /*4190*/  IADD3 R18, P3, R21, R2, RZ ;  /* 0x0000000215127210 */ /* 0x000fe40007f7e0ff */
[-C--:B------:R-:W-:Y:S01]  /*41a0*/  LEA.HI.X.SX32 R15, R13, R12.reuse, 0x1, P5 ;  /* 0x0000000c0d0f7211 */ /* 0x080fe200028f0eff */
[----:B------:R-:W-:Y:S01]  /*41b0*/  IMAD R25, R0, 0x2, R23 ;  /* 0x0000000200197824 */ /* 0x000fe200078e0217 */
[----:B------:R-:W-:Y:S02]  /*41c0*/  LEA.HI.X.SX32 R19, R21, R12, 0x1, P3 ;  /* 0x0000000c15137211 */ /* 0x000fe400018f0eff */
[----:B------:R-:W-:-:S02]  /*41d0*/  ISETP.LT.AND P5, PT, R32, UR7, !P0 ;  /* 0x0000000720007c0c */ /* 0x000fc4000c7a1270 */
[-C--:B--2---:R-:W-:Y:S02]  /*41e0*/  IADD3 R6, P6, R23, R2.reuse, RZ ;  /* 0x0000000217067210 */ /* 0x084fe40007fde0ff */
[----:B0-----:R-:W-:Y:S02]  /*41f0*/  IADD3 R16, P3, R25, R2, RZ ;  /* 0x0000000219107210 */ /* 0x001fe40007f7e0ff */
[-C--:B------:R-:W-:Y:S02]  /*4200*/  LEA.HI.X.SX32 R7, R23, R12.reuse, 0x1, P6 ;  /* 0x0000000c17077211 */ /* 0x080fe400030f0eff */
[----:B------:R-:W-:Y:S02]  /*4210*/  LEA.HI.X.SX32 R17, R25, R12, 0x1, P3 ;  /* 0x0000000c19117211 */ /* 0x000fe400018f0eff */
[----:B------:R-:W-:Y:S02]  /*4220*/  ISETP.LT.AND P3, PT, R26, UR7, !P0 ;  /* 0x000000071a007c0c */ /* 0x000fe4000c761270 */
[----:B------:R-:W-:-:S02]  /*4230*/  ISETP.LT.AND P0, PT, R3, UR7, !P0 ;  /* 0x0000000703007c0c */ /* 0x000fc4000c701270 */
[----:B------:R-:W-:Y:S02]  /*4240*/  PRMT R25, R10, 0x7772, RZ ;  /* 0x000077720a197816 */ /* 0x000fe400000000ff */
[----:B------:R-:W-:Y:S02]  /*4250*/  PRMT R23, R11, 0x7772, RZ ;  /* 0x000077720b177816 */ /* 0x000fe400000000ff */
[----:B------:R-:W-:Y:S01]  /*4260*/  PRMT R21, R8, 0x7773, RZ ;  /* 0x0000777308157816 */ /* 0x000fe200000000ff */
[----:B------:R0:W-:Y:S01]  /*4270*/  @P5 STG.E.U8 desc[UR10][R4.64], R25 ;  /* 0x0000001904005986 */ /* 0x0001e2000c10110a */
[----:B------:R-:W-:Y:S02]  /*4280*/  PRMT R13, R9, 0x7773, RZ ;  /* 0x00007773090d7816 */ /* 0x000fe400000000ff */
[----:B------:R-:W-:Y:S01]  /*4290*/  PRMT R9, R10, 0x7773, RZ ;  /* 0x000077730a097816 */ /* 0x000fe200000000ff */
[----:B------:R0:W-:Y:S01]  /*42a0*/  @P4 STG.E.U8 desc[UR10][R14.64], R23 ;  /* 0x000000170e004986 */ /* 0x0001e2000c10110a */
[----:B------:R-:W-:-:S02]  /*42b0*/  IADD3 R2, P6, R27, R2, RZ ;  /* 0x000000021b027210 */ /* 0x000fc40007fde0ff */
[----:B------:R-:W-:Y:S01]  /*42c0*/  PRMT R11, R11, 0x7773, RZ ;  /* 0x000077730b0b7816 */ /* 0x000fe200000000ff */
[----:B------:R0:W-:Y:S01]  /*42d0*/  @P3 STG.E.U8 desc[UR10][R18.64], R21 ;  /* 0x0000001512003986 */ /* 0x0001e2000c10110a */
[----:B------:R-:W-:-:S03]  /*42e0*/  LEA.HI.X.SX32 R3, R27, R12, 0x1, P6 ;  /* 0x0000000c1b037211 */ /* 0x000fc600030f0eff */
[----:B------:R0:W-:Y:S04]  /*42f0*/  @P2 STG.E.U8 desc[UR10][R6.64], R13 ;  /* 0x0000000d06002986 */ /* 0x0001e8000c10110a */
[----:B------:R0:W-:Y:S01]  /*4300*/  @P1 STG.E.U8 desc[UR10][R16.64], R9 ;  /* 0x0000000910001986 */ /* 0x0001e2000c10110a */
[----:B------:R-:W-:Y:S05]  /*4310*/  @!P0 EXIT ;  /* 0x000000000000894d */ /* 0x000fea0003800000 */
[----:B------:R-:W-:Y:S01]  /*4320*/  STG.E.U8 desc[UR10][R2.64], R11 ;  /* 0x0000000b02007986 */ /* 0x000fe2000c10110a */
[----:B------:R-:W-:Y:S05]  /*4330*/  EXIT ;  /* 0x000000000000794d */ /* 0x000fea0003800000 */
.L_x_3:
[----:B------:R-:W-:-:S00]  /*4340*/  BRA `(.L_x_3) ;  /* 0xfffffffc00fc7947 */ /* 0x000fc0000383ffff */
[----:B------:R-:W-:-:S00]  /*4350*/  NOP ;  /* 0x0000000000007918 */ /* 0x000fc00000000000 */
        /* <DEDUP_REMOVED lines=10> */
.L_x_4:


//--------------------- .nv.shared.matmul_kernel  --------------------------
	.section	.nv.shared.matmul_kernel,"aw",@nobits
	.sectionflags	@""
	.align	16
	.zero		1024


//--------------------- .nv.shared.reserved.0     --------------------------
	.section	.nv.shared.reserved.0,"aw",@nobits
	.weak		__nv_reservedSMEM_offset_0_alias
	.size		__nv_reservedSMEM_offset_0_alias, 0, 0
	.other		__nv_reservedSMEM_offset_0_alias,@"STO_CUDA_RESERVED_SHARED STV_DEFAULT"
__nv_reservedSMEM_offset_0_alias:
	.zero		0


//--------------------- .nv.constant0.matmul_kernel --------------------------
	.section	.nv.constant0.matmul_kernel,"a",@progbits
	.sectionflags	@""
	.align	4
.nv.constant0.matmul_kernel:
	.zero		608


//--------------------- SYMBOLS --------------------------

	.type		.nv.reservedSmem.offset0,@object
	.size		.nv.reservedSmem.offset0,0x4
